//
// Generated by NVIDIA NVVM Compiler
//
// Compiler Build ID: CL-36424714
// Cuda compilation tools, release 13.0, V13.0.88
// Based on NVVM 20.0.0
//

.version 9.0
.target sm_100
.address_size 64

	// .globl	_Z13symgs_csr_gpuPKiS0_PKfiPfS3_S3_PcS4_

.visible .entry _Z13symgs_csr_gpuPKiS0_PKfiPfS3_S3_PcS4_(
	.param .u64 .ptr .align 1 _Z13symgs_csr_gpuPKiS0_PKfiPfS3_S3_PcS4__param_0,
	.param .u64 .ptr .align 1 _Z13symgs_csr_gpuPKiS0_PKfiPfS3_S3_PcS4__param_1,
	.param .u64 .ptr .align 1 _Z13symgs_csr_gpuPKiS0_PKfiPfS3_S3_PcS4__param_2,
	.param .u32 _Z13symgs_csr_gpuPKiS0_PKfiPfS3_S3_PcS4__param_3,
	.param .u64 .ptr .align 1 _Z13symgs_csr_gpuPKiS0_PKfiPfS3_S3_PcS4__param_4,
	.param .u64 .ptr .align 1 _Z13symgs_csr_gpuPKiS0_PKfiPfS3_S3_PcS4__param_5,
	.param .u64 .ptr .align 1 _Z13symgs_csr_gpuPKiS0_PKfiPfS3_S3_PcS4__param_6,
	.param .u64 .ptr .align 1 _Z13symgs_csr_gpuPKiS0_PKfiPfS3_S3_PcS4__param_7,
	.param .u64 .ptr .align 1 _Z13symgs_csr_gpuPKiS0_PKfiPfS3_S3_PcS4__param_8
)
{
	.reg .pred 	%p<59>;
	.reg .b16 	%rs<98>;
	.reg .b32 	%r<86>;
	.reg .b32 	%f<168>;
	.reg .b64 	%rd<161>;

	ld.param.u64 	%rd17, [_Z13symgs_csr_gpuPKiS0_PKfiPfS3_S3_PcS4__param_1];
	ld.param.u32 	%r55, [_Z13symgs_csr_gpuPKiS0_PKfiPfS3_S3_PcS4__param_3];
	ld.param.u64 	%rd18, [_Z13symgs_csr_gpuPKiS0_PKfiPfS3_S3_PcS4__param_4];
	ld.param.u64 	%rd19, [_Z13symgs_csr_gpuPKiS0_PKfiPfS3_S3_PcS4__param_6];
	ld.param.u64 	%rd20, [_Z13symgs_csr_gpuPKiS0_PKfiPfS3_S3_PcS4__param_7];
	ld.param.u64 	%rd21, [_Z13symgs_csr_gpuPKiS0_PKfiPfS3_S3_PcS4__param_8];
	cvta.to.global.u64 	%rd1, %rd17;
	cvta.to.global.u64 	%rd2, %rd20;
	cvta.to.global.u64 	%rd3, %rd18;
	cvta.to.global.u64 	%rd4, %rd19;
	cvta.to.global.u64 	%rd5, %rd21;
	mov.u32 	%r56, %ctaid.x;
	mov.u32 	%r57, %ntid.x;
	mov.u32 	%r58, %tid.x;
	mad.lo.s32 	%r59, %r56, %r57, %r58;
	shr.s32 	%r60, %r55, 31;
	shr.u32 	%r61, %r60, 23;
	add.s32 	%r62, %r55, %r61;
	shr.s32 	%r63, %r62, 9;
	mul.lo.s32 	%r1, %r63, %r59;
	add.s32 	%r64, %r1, %r63;
	setp.eq.s32 	%p1, %r56, 0;
	setp.eq.s32 	%p2, %r58, 511;
	selp.b32 	%r65, %r55, %r64, %p2;
	selp.b32 	%r2, %r65, %r64, %p1;
	setp.ge.s32 	%p3, %r1, %r2;
	@%p3 bra 	$L__BB0_12;
	sub.s32 	%r3, %r2, %r1;
	and.b32  	%r4, %r3, 7;
	sub.s32 	%r66, %r1, %r2;
	setp.gt.u32 	%p4, %r66, -8;
	mov.u32 	%r77, %r1;
	@%p4 bra 	$L__BB0_4;
	and.b32  	%r5, %r3, -8;
	mov.b32 	%r76, 0;
	mov.u32 	%r77, %r1;
$L__BB0_3:
	.pragma "nounroll";
	cvt.s64.s32 	%rd22, %r77;
	add.s64 	%rd23, %rd2, %rd22;
	mov.b16 	%rs27, 0;
	st.global.u8 	[%rd23], %rs27;
	add.s64 	%rd24, %rd5, %rd22;
	st.global.u8 	[%rd24], %rs27;
	st.global.u8 	[%rd23+1], %rs27;
	st.global.u8 	[%rd24+1], %rs27;
	st.global.u8 	[%rd23+2], %rs27;
	st.global.u8 	[%rd24+2], %rs27;
	st.global.u8 	[%rd23+3], %rs27;
	st.global.u8 	[%rd24+3], %rs27;
	st.global.u8 	[%rd23+4], %rs27;
	st.global.u8 	[%rd24+4], %rs27;
	st.global.u8 	[%rd23+5], %rs27;
	st.global.u8 	[%rd24+5], %rs27;
	st.global.u8 	[%rd23+6], %rs27;
	st.global.u8 	[%rd24+6], %rs27;
	st.global.u8 	[%rd23+7], %rs27;
	st.global.u8 	[%rd24+7], %rs27;
	add.s32 	%r77, %r77, 8;
	add.s32 	%r76, %r76, 8;
	setp.ne.s32 	%p5, %r76, %r5;
	@%p5 bra 	$L__BB0_3;
$L__BB0_4:
	setp.eq.s32 	%p6, %r4, 0;
	@%p6 bra 	$L__BB0_12;
	and.b32  	%r11, %r3, 3;
	setp.lt.u32 	%p7, %r4, 4;
	@%p7 bra 	$L__BB0_7;
	cvt.s64.s32 	%rd25, %r77;
	add.s64 	%rd26, %rd2, %rd25;
	mov.b16 	%rs28, 0;
	st.global.u8 	[%rd26], %rs28;
	add.s64 	%rd27, %rd5, %rd25;
	st.global.u8 	[%rd27], %rs28;
	st.global.u8 	[%rd26+1], %rs28;
	st.global.u8 	[%rd27+1], %rs28;
	st.global.u8 	[%rd26+2], %rs28;
	st.global.u8 	[%rd27+2], %rs28;
	st.global.u8 	[%rd26+3], %rs28;
	st.global.u8 	[%rd27+3], %rs28;
	add.s32 	%r77, %r77, 4;
$L__BB0_7:
	setp.eq.s32 	%p8, %r11, 0;
	@%p8 bra 	$L__BB0_12;
	setp.eq.s32 	%p9, %r11, 1;
	@%p9 bra 	$L__BB0_10;
	cvt.s64.s32 	%rd28, %r77;
	add.s64 	%rd29, %rd2, %rd28;
	mov.b16 	%rs29, 0;
	st.global.u8 	[%rd29], %rs29;
	add.s64 	%rd30, %rd5, %rd28;
	st.global.u8 	[%rd30], %rs29;
	st.global.u8 	[%rd29+1], %rs29;
	st.global.u8 	[%rd30+1], %rs29;
	add.s32 	%r77, %r77, 2;
$L__BB0_10:
	and.b32  	%r68, %r3, 1;
	setp.eq.b32 	%p10, %r68, 1;
	not.pred 	%p11, %p10;
	@%p11 bra 	$L__BB0_12;
	cvt.s64.s32 	%rd31, %r77;
	add.s64 	%rd32, %rd2, %rd31;
	mov.b16 	%rs30, 0;
	st.global.u8 	[%rd32], %rs30;
	add.s64 	%rd33, %rd5, %rd31;
	st.global.u8 	[%rd33], %rs30;
$L__BB0_12:
	setp.ge.s32 	%p12, %r1, %r2;
	bar.sync 	0;
	@%p12 bra 	$L__BB0_93;
	mov.b16 	%rs31, 0;
	mov.u16 	%rs72, %rs31;
	mov.u32 	%r80, %r1;
$L__BB0_14:
	cvt.s64.s32 	%rd34, %r80;
	add.s64 	%rd35, %rd5, %rd34;
	ld.global.u8 	%rs32, [%rd35];
	setp.ne.s16 	%p13, %rs32, 0;
	@%p13 bra 	$L__BB0_51;
	ld.param.u64 	%rd159, [_Z13symgs_csr_gpuPKiS0_PKfiPfS3_S3_PcS4__param_5];
	ld.param.u64 	%rd153, [_Z13symgs_csr_gpuPKiS0_PKfiPfS3_S3_PcS4__param_0];
	mul.wide.s32 	%rd36, %r80, 4;
	add.s64 	%rd37, %rd3, %rd36;
	ld.global.f32 	%f1, [%rd37];
	cvta.to.global.u64 	%rd38, %rd153;
	add.s64 	%rd39, %rd38, %rd36;
	ld.global.u32 	%r17, [%rd39];
	ld.global.u32 	%r18, [%rd39+4];
	cvta.to.global.u64 	%rd40, %rd159;
	add.s64 	%rd41, %rd40, %rd36;
	ld.global.f32 	%f2, [%rd41];
	setp.ge.s32 	%p14, %r17, %r18;
	mov.u16 	%rs82, %rs72;
	mov.f32 	%f155, %f1;
	@%p14 bra 	$L__BB0_50;
	sub.s32 	%r69, %r18, %r17;
	and.b32  	%r19, %r69, 3;
	setp.eq.s32 	%p15, %r19, 0;
	mov.u32 	%r81, %r17;
	mov.f32 	%f155, %f1;
	mov.u16 	%rs82, %rs72;
	@%p15 bra 	$L__BB0_32;
	ld.param.u64 	%rd155, [_Z13symgs_csr_gpuPKiS0_PKfiPfS3_S3_PcS4__param_2];
	mul.wide.s32 	%rd42, %r17, 4;
	add.s64 	%rd6, %rd1, %rd42;
	ld.global.u32 	%r20, [%rd6];
	setp.gt.s32 	%p16, %r17, %r80;
	cvta.to.global.u64 	%rd43, %rd155;
	add.s64 	%rd7, %rd43, %rd42;
	@%p16 bra 	$L__BB0_19;
	ld.global.f32 	%f56, [%rd7];
	mul.wide.s32 	%rd44, %r20, 4;
	add.s64 	%rd45, %rd3, %rd44;
	ld.global.f32 	%f57, [%rd45];
	mul.f32 	%f58, %f56, %f57;
	sub.f32 	%f155, %f1, %f58;
	mov.u16 	%rs82, %rs72;
	bra.uni 	$L__BB0_21;
$L__BB0_19:
	cvt.s64.s32 	%rd46, %r17;
	add.s64 	%rd47, %rd2, %rd46;
	ld.global.u8 	%rs35, [%rd47];
	setp.eq.s16 	%p17, %rs35, 0;
	mov.b16 	%rs82, 1;
	mov.f32 	%f155, %f1;
	@%p17 bra 	$L__BB0_21;
	ld.global.f32 	%f59, [%rd7];
	mul.wide.s32 	%rd48, %r20, 4;
	add.s64 	%rd49, %rd4, %rd48;
	ld.global.f32 	%f60, [%rd49];
	mul.f32 	%f61, %f59, %f60;
	sub.f32 	%f155, %f1, %f61;
	mov.u16 	%rs82, %rs72;
$L__BB0_21:
	add.s32 	%r81, %r17, 1;
	setp.eq.s32 	%p18, %r19, 1;
	@%p18 bra 	$L__BB0_32;
	ld.global.u32 	%r22, [%rd6+4];
	setp.ge.s32 	%p19, %r17, %r80;
	@%p19 bra 	$L__BB0_24;
	ld.global.f32 	%f65, [%rd7+4];
	mul.wide.s32 	%rd54, %r22, 4;
	add.s64 	%rd55, %rd3, %rd54;
	ld.global.f32 	%f66, [%rd55];
	mul.f32 	%f67, %f65, %f66;
	sub.f32 	%f155, %f155, %f67;
	mov.u16 	%rs74, %rs82;
	bra.uni 	$L__BB0_26;
$L__BB0_24:
	cvt.s64.s32 	%rd50, %r17;
	add.s64 	%rd51, %rd2, %rd50;
	ld.global.u8 	%rs37, [%rd51+1];
	setp.eq.s16 	%p20, %rs37, 0;
	mov.b16 	%rs74, 1;
	@%p20 bra 	$L__BB0_26;
	ld.global.f32 	%f62, [%rd7+4];
	mul.wide.s32 	%rd52, %r22, 4;
	add.s64 	%rd53, %rd4, %rd52;
	ld.global.f32 	%f63, [%rd53];
	mul.f32 	%f64, %f62, %f63;
	sub.f32 	%f155, %f155, %f64;
	mov.u16 	%rs74, %rs82;
$L__BB0_26:
	add.s32 	%r81, %r17, 2;
	setp.eq.s32 	%p21, %r19, 2;
	mov.u16 	%rs82, %rs74;
	@%p21 bra 	$L__BB0_32;
	ld.global.u32 	%r24, [%rd6+8];
	setp.gt.s32 	%p22, %r81, %r80;
	@%p22 bra 	$L__BB0_29;
	ld.global.f32 	%f68, [%rd7+8];
	mul.wide.s32 	%rd56, %r24, 4;
	add.s64 	%rd57, %rd3, %rd56;
	ld.global.f32 	%f69, [%rd57];
	mul.f32 	%f70, %f68, %f69;
	sub.f32 	%f155, %f155, %f70;
	mov.u16 	%rs82, %rs74;
	bra.uni 	$L__BB0_31;
$L__BB0_29:
	cvt.s64.s32 	%rd58, %r17;
	add.s64 	%rd59, %rd2, %rd58;
	ld.global.u8 	%rs39, [%rd59+2];
	setp.eq.s16 	%p23, %rs39, 0;
	mov.b16 	%rs82, 1;
	@%p23 bra 	$L__BB0_31;
	ld.global.f32 	%f71, [%rd7+8];
	mul.wide.s32 	%rd60, %r24, 4;
	add.s64 	%rd61, %rd4, %rd60;
	ld.global.f32 	%f72, [%rd61];
	mul.f32 	%f73, %f71, %f72;
	sub.f32 	%f155, %f155, %f73;
	mov.u16 	%rs82, %rs74;
$L__BB0_31:
	add.s32 	%r81, %r17, 3;
$L__BB0_32:
	sub.s32 	%r70, %r17, %r18;
	setp.gt.u32 	%p24, %r70, -4;
	@%p24 bra 	$L__BB0_50;
$L__BB0_33:
	ld.param.u64 	%rd156, [_Z13symgs_csr_gpuPKiS0_PKfiPfS3_S3_PcS4__param_2];
	mul.wide.s32 	%rd62, %r81, 4;
	add.s64 	%rd8, %rd1, %rd62;
	ld.global.u32 	%r28, [%rd8];
	setp.le.s32 	%p25, %r81, %r80;
	cvta.to.global.u64 	%rd63, %rd156;
	add.s64 	%rd9, %rd63, %rd62;
	@%p25 bra 	$L__BB0_36;
	cvt.s64.s32 	%rd66, %r81;
	add.s64 	%rd67, %rd2, %rd66;
	ld.global.u8 	%rs41, [%rd67];
	setp.eq.s16 	%p26, %rs41, 0;
	mov.b16 	%rs79, 1;
	@%p26 bra 	$L__BB0_37;
	ld.global.f32 	%f77, [%rd9];
	mul.wide.s32 	%rd68, %r28, 4;
	add.s64 	%rd69, %rd4, %rd68;
	ld.global.f32 	%f78, [%rd69];
	mul.f32 	%f79, %f77, %f78;
	sub.f32 	%f155, %f155, %f79;
	mov.u16 	%rs79, %rs82;
	bra.uni 	$L__BB0_37;
$L__BB0_36:
	ld.global.f32 	%f74, [%rd9];
	mul.wide.s32 	%rd64, %r28, 4;
	add.s64 	%rd65, %rd3, %rd64;
	ld.global.f32 	%f75, [%rd65];
	mul.f32 	%f76, %f74, %f75;
	sub.f32 	%f155, %f155, %f76;
	mov.u16 	%rs79, %rs82;
$L__BB0_37:
	ld.global.u32 	%r29, [%rd8+4];
	setp.ge.s32 	%p27, %r81, %r80;
	@%p27 bra 	$L__BB0_39;
	ld.global.f32 	%f83, [%rd9+4];
	mul.wide.s32 	%rd74, %r29, 4;
	add.s64 	%rd75, %rd3, %rd74;
	ld.global.f32 	%f84, [%rd75];
	mul.f32 	%f85, %f83, %f84;
	sub.f32 	%f155, %f155, %f85;
	mov.u16 	%rs80, %rs79;
	bra.uni 	$L__BB0_41;
$L__BB0_39:
	cvt.s64.s32 	%rd70, %r81;
	add.s64 	%rd71, %rd2, %rd70;
	ld.global.u8 	%rs43, [%rd71+1];
	setp.eq.s16 	%p28, %rs43, 0;
	mov.b16 	%rs80, 1;
	@%p28 bra 	$L__BB0_41;
	ld.global.f32 	%f80, [%rd9+4];
	mul.wide.s32 	%rd72, %r29, 4;
	add.s64 	%rd73, %rd4, %rd72;
	ld.global.f32 	%f81, [%rd73];
	mul.f32 	%f82, %f80, %f81;
	sub.f32 	%f155, %f155, %f82;
	mov.u16 	%rs80, %rs79;
$L__BB0_41:
	add.s32 	%r71, %r81, 2;
	ld.global.u32 	%r30, [%rd8+8];
	setp.gt.s32 	%p29, %r71, %r80;
	@%p29 bra 	$L__BB0_43;
	ld.global.f32 	%f86, [%rd9+8];
	mul.wide.s32 	%rd76, %r30, 4;
	add.s64 	%rd77, %rd3, %rd76;
	ld.global.f32 	%f87, [%rd77];
	mul.f32 	%f88, %f86, %f87;
	sub.f32 	%f155, %f155, %f88;
	mov.u16 	%rs81, %rs80;
	bra.uni 	$L__BB0_45;
$L__BB0_43:
	cvt.s64.s32 	%rd78, %r81;
	add.s64 	%rd79, %rd2, %rd78;
	ld.global.u8 	%rs45, [%rd79+2];
	setp.eq.s16 	%p30, %rs45, 0;
	mov.b16 	%rs81, 1;
	@%p30 bra 	$L__BB0_45;
	ld.global.f32 	%f89, [%rd9+8];
	mul.wide.s32 	%rd80, %r30, 4;
	add.s64 	%rd81, %rd4, %rd80;
	ld.global.f32 	%f90, [%rd81];
	mul.f32 	%f91, %f89, %f90;
	sub.f32 	%f155, %f155, %f91;
	mov.u16 	%rs81, %rs80;
$L__BB0_45:
	add.s32 	%r72, %r81, 3;
	ld.global.u32 	%r31, [%rd8+12];
	setp.gt.s32 	%p31, %r72, %r80;
	@%p31 bra 	$L__BB0_47;
	ld.global.f32 	%f92, [%rd9+12];
	mul.wide.s32 	%rd82, %r31, 4;
	add.s64 	%rd83, %rd3, %rd82;
	ld.global.f32 	%f93, [%rd83];
	mul.f32 	%f94, %f92, %f93;
	sub.f32 	%f155, %f155, %f94;
	mov.u16 	%rs82, %rs81;
	bra.uni 	$L__BB0_49;
$L__BB0_47:
	cvt.s64.s32 	%rd84, %r81;
	add.s64 	%rd85, %rd2, %rd84;
	ld.global.u8 	%rs47, [%rd85+3];
	setp.eq.s16 	%p32, %rs47, 0;
	mov.b16 	%rs82, 1;
	@%p32 bra 	$L__BB0_49;
	ld.global.f32 	%f95, [%rd9+12];
	mul.wide.s32 	%rd86, %r31, 4;
	add.s64 	%rd87, %rd4, %rd86;
	ld.global.f32 	%f96, [%rd87];
	mul.f32 	%f97, %f95, %f96;
	sub.f32 	%f155, %f155, %f97;
	mov.u16 	%rs82, %rs81;
$L__BB0_49:
	add.s32 	%r81, %r81, 4;
	setp.ne.s32 	%p33, %r81, %r18;
	@%p33 bra 	$L__BB0_33;
$L__BB0_50:
	fma.rn.f32 	%f98, %f2, %f1, %f155;
	div.rn.f32 	%f99, %f98, %f2;
	mul.wide.s32 	%rd89, %r80, 4;
	add.s64 	%rd90, %rd4, %rd89;
	st.global.f32 	[%rd90], %f99;
	add.s64 	%rd91, %rd2, %rd34;
	mov.b16 	%rs48, 1;
	st.global.u8 	[%rd91], %rs48;
	add.s64 	%rd92, %rd5, %rd34;
	st.global.u8 	[%rd92], %rs48;
	mov.u16 	%rs72, %rs82;
$L__BB0_51:
	add.s32 	%r80, %r80, 1;
	setp.lt.s32 	%p34, %r80, %r2;
	@%p34 bra 	$L__BB0_14;
	and.b16  	%rs50, %rs72, 255;
	setp.ne.s16 	%p35, %rs50, 0;
	mov.u16 	%rs72, %rs31;
	mov.u32 	%r80, %r1;
	@%p35 bra 	$L__BB0_14;
	mov.b16 	%rs51, 0;
	mov.u16 	%rs85, %rs51;
	mov.u32 	%r83, %r2;
$L__BB0_54:
	add.s32 	%r35, %r83, -1;
	cvt.s64.s32 	%rd93, %r83;
	add.s64 	%rd94, %rd5, %rd93;
	ld.global.u8 	%rs52, [%rd94+-1];
	setp.eq.s16 	%p36, %rs52, 0;
	@%p36 bra 	$L__BB0_91;
	ld.param.u64 	%rd160, [_Z13symgs_csr_gpuPKiS0_PKfiPfS3_S3_PcS4__param_5];
	ld.param.u64 	%rd154, [_Z13symgs_csr_gpuPKiS0_PKfiPfS3_S3_PcS4__param_0];
	mul.wide.s32 	%rd95, %r83, 4;
	add.s64 	%rd96, %rd4, %rd95;
	ld.global.f32 	%f166, [%rd96+-4];
	cvta.to.global.u64 	%rd97, %rd154;
	add.s64 	%rd98, %rd97, %rd95;
	ld.global.u32 	%r36, [%rd98+-4];
	ld.global.u32 	%r37, [%rd98];
	cvta.to.global.u64 	%rd99, %rd160;
	add.s64 	%rd100, %rd99, %rd95;
	ld.global.f32 	%f29, [%rd100+-4];
	setp.ge.s32 	%p37, %r36, %r37;
	mov.u16 	%rs95, %rs85;
	@%p37 bra 	$L__BB0_90;
	sub.s32 	%r73, %r37, %r36;
	and.b32  	%r38, %r73, 3;
	setp.eq.s32 	%p38, %r38, 0;
	mov.u32 	%r84, %r36;
	mov.u16 	%rs95, %rs85;
	@%p38 bra 	$L__BB0_72;
	ld.param.u64 	%rd157, [_Z13symgs_csr_gpuPKiS0_PKfiPfS3_S3_PcS4__param_2];
	mul.wide.s32 	%rd101, %r36, 4;
	add.s64 	%rd10, %rd1, %rd101;
	ld.global.u32 	%r39, [%rd10];
	setp.lt.s32 	%p39, %r36, %r35;
	cvta.to.global.u64 	%rd102, %rd157;
	add.s64 	%rd11, %rd102, %rd101;
	@%p39 bra 	$L__BB0_59;
	ld.global.f32 	%f101, [%rd11];
	mul.wide.s32 	%rd103, %r39, 4;
	add.s64 	%rd104, %rd3, %rd103;
	ld.global.f32 	%f102, [%rd104];
	mul.f32 	%f103, %f101, %f102;
	sub.f32 	%f166, %f166, %f103;
	mov.u16 	%rs95, %rs85;
	bra.uni 	$L__BB0_61;
$L__BB0_59:
	cvt.s64.s32 	%rd105, %r36;
	add.s64 	%rd106, %rd2, %rd105;
	ld.global.u8 	%rs55, [%rd106];
	setp.eq.s16 	%p40, %rs55, 1;
	mov.b16 	%rs95, 1;
	@%p40 bra 	$L__BB0_61;
	ld.global.f32 	%f104, [%rd11];
	mul.wide.s32 	%rd107, %r39, 4;
	add.s64 	%rd108, %rd4, %rd107;
	ld.global.f32 	%f105, [%rd108];
	mul.f32 	%f106, %f104, %f105;
	sub.f32 	%f166, %f166, %f106;
	mov.u16 	%rs95, %rs85;
$L__BB0_61:
	add.s32 	%r84, %r36, 1;
	setp.eq.s32 	%p41, %r38, 1;
	@%p41 bra 	$L__BB0_72;
	ld.global.u32 	%r41, [%rd10+4];
	setp.lt.s32 	%p42, %r84, %r35;
	@%p42 bra 	$L__BB0_64;
	ld.global.f32 	%f107, [%rd11+4];
	mul.wide.s32 	%rd109, %r41, 4;
	add.s64 	%rd110, %rd3, %rd109;
	ld.global.f32 	%f108, [%rd110];
	mul.f32 	%f109, %f107, %f108;
	sub.f32 	%f166, %f166, %f109;
	mov.u16 	%rs87, %rs95;
	bra.uni 	$L__BB0_66;
$L__BB0_64:
	cvt.s64.s32 	%rd111, %r36;
	add.s64 	%rd112, %rd2, %rd111;
	ld.global.u8 	%rs57, [%rd112+1];
	setp.eq.s16 	%p43, %rs57, 1;
	mov.b16 	%rs87, 1;
	@%p43 bra 	$L__BB0_66;
	ld.global.f32 	%f110, [%rd11+4];
	mul.wide.s32 	%rd113, %r41, 4;
	add.s64 	%rd114, %rd4, %rd113;
	ld.global.f32 	%f111, [%rd114];
	mul.f32 	%f112, %f110, %f111;
	sub.f32 	%f166, %f166, %f112;
	mov.u16 	%rs87, %rs95;
$L__BB0_66:
	add.s32 	%r84, %r36, 2;
	setp.eq.s32 	%p44, %r38, 2;
	mov.u16 	%rs95, %rs87;
	@%p44 bra 	$L__BB0_72;
	ld.global.u32 	%r43, [%rd10+8];
	setp.lt.s32 	%p45, %r84, %r35;
	@%p45 bra 	$L__BB0_69;
	ld.global.f32 	%f113, [%rd11+8];
	mul.wide.s32 	%rd115, %r43, 4;
	add.s64 	%rd116, %rd3, %rd115;
	ld.global.f32 	%f114, [%rd116];
	mul.f32 	%f115, %f113, %f114;
	sub.f32 	%f166, %f166, %f115;
	mov.u16 	%rs95, %rs87;
	bra.uni 	$L__BB0_71;
$L__BB0_69:
	cvt.s64.s32 	%rd117, %r36;
	add.s64 	%rd118, %rd2, %rd117;
	ld.global.u8 	%rs59, [%rd118+2];
	setp.eq.s16 	%p46, %rs59, 1;
	mov.b16 	%rs95, 1;
	@%p46 bra 	$L__BB0_71;
	ld.global.f32 	%f116, [%rd11+8];
	mul.wide.s32 	%rd119, %r43, 4;
	add.s64 	%rd120, %rd4, %rd119;
	ld.global.f32 	%f117, [%rd120];
	mul.f32 	%f118, %f116, %f117;
	sub.f32 	%f166, %f166, %f118;
	mov.u16 	%rs95, %rs87;
$L__BB0_71:
	add.s32 	%r84, %r36, 3;
$L__BB0_72:
	sub.s32 	%r74, %r36, %r37;
	setp.gt.u32 	%p47, %r74, -4;
	@%p47 bra 	$L__BB0_90;
$L__BB0_73:
	ld.param.u64 	%rd158, [_Z13symgs_csr_gpuPKiS0_PKfiPfS3_S3_PcS4__param_2];
	mul.wide.s32 	%rd121, %r84, 4;
	add.s64 	%rd12, %rd1, %rd121;
	ld.global.u32 	%r47, [%rd12];
	setp.ge.s32 	%p48, %r84, %r35;
	cvta.to.global.u64 	%rd122, %rd158;
	add.s64 	%rd13, %rd122, %rd121;
	@%p48 bra 	$L__BB0_76;
	cvt.s64.s32 	%rd125, %r84;
	add.s64 	%rd126, %rd2, %rd125;
	ld.global.u8 	%rs61, [%rd126];
	setp.eq.s16 	%p49, %rs61, 1;
	mov.b16 	%rs92, 1;
	@%p49 bra 	$L__BB0_77;
	ld.global.f32 	%f122, [%rd13];
	mul.wide.s32 	%rd127, %r47, 4;
	add.s64 	%rd128, %rd4, %rd127;
	ld.global.f32 	%f123, [%rd128];
	mul.f32 	%f124, %f122, %f123;
	sub.f32 	%f166, %f166, %f124;
	mov.u16 	%rs92, %rs95;
	bra.uni 	$L__BB0_77;
$L__BB0_76:
	ld.global.f32 	%f119, [%rd13];
	mul.wide.s32 	%rd123, %r47, 4;
	add.s64 	%rd124, %rd3, %rd123;
	ld.global.f32 	%f120, [%rd124];
	mul.f32 	%f121, %f119, %f120;
	sub.f32 	%f166, %f166, %f121;
	mov.u16 	%rs92, %rs95;
$L__BB0_77:
	ld.global.u32 	%r48, [%rd12+4];
	add.s32 	%r49, %r84, 1;
	setp.lt.s32 	%p50, %r49, %r35;
	@%p50 bra 	$L__BB0_79;
	ld.global.f32 	%f125, [%rd13+4];
	mul.wide.s32 	%rd129, %r48, 4;
	add.s64 	%rd130, %rd3, %rd129;
	ld.global.f32 	%f126, [%rd130];
	mul.f32 	%f127, %f125, %f126;
	sub.f32 	%f166, %f166, %f127;
	mov.u16 	%rs93, %rs92;
	bra.uni 	$L__BB0_81;
$L__BB0_79:
	cvt.s64.s32 	%rd131, %r84;
	add.s64 	%rd132, %rd2, %rd131;
	ld.global.u8 	%rs63, [%rd132+1];
	setp.eq.s16 	%p51, %rs63, 1;
	mov.b16 	%rs93, 1;
	@%p51 bra 	$L__BB0_81;
	ld.global.f32 	%f128, [%rd13+4];
	mul.wide.s32 	%rd133, %r48, 4;
	add.s64 	%rd134, %rd4, %rd133;
	ld.global.f32 	%f129, [%rd134];
	mul.f32 	%f130, %f128, %f129;
	sub.f32 	%f166, %f166, %f130;
	mov.u16 	%rs93, %rs92;
$L__BB0_81:
	ld.global.u32 	%r50, [%rd12+8];
	add.s32 	%r51, %r49, 1;
	setp.lt.s32 	%p52, %r51, %r35;
	@%p52 bra 	$L__BB0_83;
	ld.global.f32 	%f131, [%rd13+8];
	mul.wide.s32 	%rd135, %r50, 4;
	add.s64 	%rd136, %rd3, %rd135;
	ld.global.f32 	%f132, [%rd136];
	mul.f32 	%f133, %f131, %f132;
	sub.f32 	%f166, %f166, %f133;
	mov.u16 	%rs94, %rs93;
	bra.uni 	$L__BB0_85;
$L__BB0_83:
	cvt.s64.s32 	%rd137, %r84;
	add.s64 	%rd138, %rd2, %rd137;
	ld.global.u8 	%rs65, [%rd138+2];
	setp.eq.s16 	%p53, %rs65, 1;
	mov.b16 	%rs94, 1;
	@%p53 bra 	$L__BB0_85;
	ld.global.f32 	%f134, [%rd13+8];
	mul.wide.s32 	%rd139, %r50, 4;
	add.s64 	%rd140, %rd4, %rd139;
	ld.global.f32 	%f135, [%rd140];
	mul.f32 	%f136, %f134, %f135;
	sub.f32 	%f166, %f166, %f136;
	mov.u16 	%rs94, %rs93;
$L__BB0_85:
	ld.global.u32 	%r52, [%rd12+12];
	add.s32 	%r53, %r51, 1;
	setp.lt.s32 	%p54, %r53, %r35;
	@%p54 bra 	$L__BB0_87;
	ld.global.f32 	%f137, [%rd13+12];
	mul.wide.s32 	%rd141, %r52, 4;
	add.s64 	%rd142, %rd3, %rd141;
	ld.global.f32 	%f138, [%rd142];
	mul.f32 	%f139, %f137, %f138;
	sub.f32 	%f166, %f166, %f139;
	mov.u16 	%rs95, %rs94;
	bra.uni 	$L__BB0_89;
$L__BB0_87:
	cvt.s64.s32 	%rd143, %r84;
	add.s64 	%rd144, %rd2, %rd143;
	ld.global.u8 	%rs67, [%rd144+3];
	setp.eq.s16 	%p55, %rs67, 1;
	mov.b16 	%rs95, 1;
	@%p55 bra 	$L__BB0_89;
	ld.global.f32 	%f140, [%rd13+12];
	mul.wide.s32 	%rd145, %r52, 4;
	add.s64 	%rd146, %rd4, %rd145;
	ld.global.f32 	%f141, [%rd146];
	mul.f32 	%f142, %f140, %f141;
	sub.f32 	%f166, %f166, %f142;
	mov.u16 	%rs95, %rs94;
$L__BB0_89:
	add.s32 	%r84, %r53, 1;
	setp.ne.s32 	%p56, %r84, %r37;
	@%p56 bra 	$L__BB0_73;
$L__BB0_90:
	mul.wide.s32 	%rd148, %r83, 4;
	add.s64 	%rd149, %rd3, %rd148;
	ld.global.f32 	%f143, [%rd149+-4];
	fma.rn.f32 	%f144, %f29, %f143, %f166;
	div.rn.f32 	%f145, %f144, %f29;
	add.s64 	%rd150, %rd4, %rd148;
	st.global.f32 	[%rd150+-4], %f145;
	add.s64 	%rd151, %rd2, %rd93;
	mov.b16 	%rs68, 2;
	st.global.u8 	[%rd151+-1], %rs68;
	add.s64 	%rd152, %rd5, %rd93;
	mov.b16 	%rs69, 0;
	st.global.u8 	[%rd152+-1], %rs69;
	mov.u16 	%rs85, %rs95;
$L__BB0_91:
	setp.gt.s32 	%p57, %r35, %r1;
	mov.u32 	%r83, %r35;
	@%p57 bra 	$L__BB0_54;
	and.b16  	%rs71, %rs85, 255;
	setp.ne.s16 	%p58, %rs71, 0;
	mov.u16 	%rs85, %rs51;
	mov.u32 	%r83, %r2;
	@%p58 bra 	$L__BB0_54;
$L__BB0_93:
	bar.sync 	0;
	ret;

}


// ===== COMPILED SASS (sm_100) =====

	.target	sm_100

	.elftype	@"ET_EXEC"


//--------------------- .note.nv.tkinfo           --------------------------
	.section	.note.nv.tkinfo,"",@"SHT_NOTE"
	.sectionflags	@"SHF_NOTE_NV_TKINFO"
	.tkinfo
        /*0018*/ 	.word	0x00000002
        /*0030*/ 	.string	""
        /*0030*/ 	.string	"ptxas"
        /*0030*/ 	.string	"Cuda compilation tools, release 13.0, V13.0.88"
        /*0030*/ 	.string	"Build cuda_13.0.r13.0/compiler.36424714_0"
        /*0030*/ 	.string	"-arch sm_100 -m 64 "



//--------------------- .note.nv.cuinfo           --------------------------
	.section	.note.nv.cuinfo,"",@"SHT_NOTE"
	.sectionflags	@"SHF_NOTE_NV_CUINFO"
        /*0018*/ 	.short	0x0002
        /*001a*/ 	.short	0x0064
        /*001c*/ 	.short	0x0082
	.zero		2


//--------------------- .nv.info                  --------------------------
	.section	.nv.info,"",@"SHT_CUDA_INFO"
	.align	4


	//----- nvinfo : EIATTR_REGCOUNT
	.align		4
        /*0000*/ 	.byte	0x04, 0x2f
        /*0002*/ 	.short	(.L_1 - .L_0)
	.align		4
.L_0:
        /*0004*/ 	.word	index@(_Z13symgs_csr_gpuPKiS0_PKfiPfS3_S3_PcS4_)
        /*0008*/ 	.word	0x00000020


	//----- nvinfo : EIATTR_FRAME_SIZE
	.align		4
.L_1:
        /*000c*/ 	.byte	0x04, 0x11
        /*000e*/ 	.short	(.L_3 - .L_2)
	.align		4
.L_2:
        /*0010*/ 	.word	index@($__internal_0_$__cuda_sm3x_div_rn_noftz_f32_slowpath)
        /*0014*/ 	.word	0x00000000


	//----- nvinfo : EIATTR_FRAME_SIZE
	.align		4
.L_3:
        /*0018*/ 	.byte	0x04, 0x11
        /*001a*/ 	.short	(.L_5 - .L_4)
	.align		4
.L_4:
        /*001c*/ 	.word	index@(_Z13symgs_csr_gpuPKiS0_PKfiPfS3_S3_PcS4_)
        /*0020*/ 	.word	0x00000000


	//----- nvinfo : EIATTR_MIN_STACK_SIZE
	.align		4
.L_5:
        /*0024*/ 	.byte	0x04, 0x12
        /*0026*/ 	.short	(.L_7 - .L_6)
	.align		4
.L_6:
        /*0028*/ 	.word	index@(_Z13symgs_csr_gpuPKiS0_PKfiPfS3_S3_PcS4_)
        /*002c*/ 	.word	0x00000000
.L_7:


//--------------------- .nv.compat                --------------------------
	.section	.nv.compat,"",@"SHT_CUDA_COMPAT_INFO"
	.align	4
        /*0000*/ 	.byte	0x02, 0x09, 0x00, 0x00, 0x02, 0x02, 0x01, 0x00, 0x02, 0x05, 0x05, 0x00, 0x03, 0x07, 0x01, 0x01
        /*0010*/ 	.byte	0x02, 0x03, 0x00, 0x00, 0x02, 0x06, 0x01, 0x00, 0x04, 0x0b, 0x08, 0x00, 0x01, 0x00, 0x00, 0x00
        /*0020*/ 	.byte	0x00, 0x00, 0x00, 0x00


//--------------------- .nv.info._Z13symgs_csr_gpuPKiS0_PKfiPfS3_S3_PcS4_ --------------------------
	.section	.nv.info._Z13symgs_csr_gpuPKiS0_PKfiPfS3_S3_PcS4_,"",@"SHT_CUDA_INFO"
	.sectionflags	@""
	.align	4


	//----- nvinfo : EIATTR_CUDA_API_VERSION
	.align		4
        /*0000*/ 	.byte	0x04, 0x37
        /*0002*/ 	.short	(.L_9 - .L_8)
.L_8:
        /*0004*/ 	.word	0x00000082


	//----- nvinfo : EIATTR_KPARAM_INFO
	.align		4
.L_9:
        /*0008*/ 	.byte	0x04, 0x17
        /*000a*/ 	.short	(.L_11 - .L_10)
.L_10:
        /*000c*/ 	.word	0x00000000
        /*0010*/ 	.short	0x0008
        /*0012*/ 	.short	0x0040
        /*0014*/ 	.byte	0x00, 0xf5, 0x21, 0x00


	//----- nvinfo : EIATTR_KPARAM_INFO
	.align		4
.L_11:
        /*0018*/ 	.byte	0x04, 0x17
        /*001a*/ 	.short	(.L_13 - .L_12)
.L_12:
        /*001c*/ 	.word	0x00000000
        /*0020*/ 	.short	0x0007
        /*0022*/ 	.short	0x0038
        /*0024*/ 	.byte	0x00, 0xf5, 0x21, 0x00


	//----- nvinfo : EIATTR_KPARAM_INFO
	.align		4
.L_13:
        /*0028*/ 	.byte	0x04, 0x17
        /*002a*/ 	.short	(.L_15 - .L_14)
.L_14:
        /*002c*/ 	.word	0x00000000
        /*0030*/ 	.short	0x0006
        /*0032*/ 	.short	0x0030
        /*0034*/ 	.byte	0x00, 0xf5, 0x21, 0x00


	//----- nvinfo : EIATTR_KPARAM_INFO
	.align		4
.L_15:
        /*0038*/ 	.byte	0x04, 0x17
        /*003a*/ 	.short	(.L_17 - .L_16)
.L_16:
        /*003c*/ 	.word	0x00000000
        /*0040*/ 	.short	0x0005
        /*0042*/ 	.short	0x0028
        /*0044*/ 	.byte	0x00, 0xf5, 0x21, 0x00


	//----- nvinfo : EIATTR_KPARAM_INFO
	.align		4
.L_17:
        /*0048*/ 	.byte	0x04, 0x17
        /*004a*/ 	.short	(.L_19 - .L_18)
.L_18:
        /*004c*/ 	.word	0x00000000
        /*0050*/ 	.short	0x0004
        /*0052*/ 	.short	0x0020
        /*0054*/ 	.byte	0x00, 0xf5, 0x21, 0x00


	//----- nvinfo : EIATTR_KPARAM_INFO
	.align		4
.L_19:
        /*0058*/ 	.byte	0x04, 0x17
        /*005a*/ 	.short	(.L_21 - .L_20)
.L_20:
        /*005c*/ 	.word	0x00000000
        /*0060*/ 	.short	0x0003
        /*0062*/ 	.short	0x0018
        /*0064*/ 	.byte	0x00, 0xf0, 0x11, 0x00


	//----- nvinfo : EIATTR_KPARAM_INFO
	.align		4
.L_21:
        /*0068*/ 	.byte	0x04, 0x17
        /*006a*/ 	.short	(.L_23 - .L_22)
.L_22:
        /*006c*/ 	.word	0x00000000
        /*0070*/ 	.short	0x0002
        /*0072*/ 	.short	0x0010
        /*0074*/ 	.byte	0x00, 0xf5, 0x21, 0x00


	//----- nvinfo : EIATTR_KPARAM_INFO
	.align		4
.L_23:
        /*0078*/ 	.byte	0x04, 0x17
        /*007a*/ 	.short	(.L_25 - .L_24)
.L_24:
        /*007c*/ 	.word	0x00000000
        /*0080*/ 	.short	0x0001
        /*0082*/ 	.short	0x0008
        /*0084*/ 	.byte	0x00, 0xf5, 0x21, 0x00


	//----- nvinfo : EIATTR_KPARAM_INFO
	.align		4
.L_25:
        /*0088*/ 	.byte	0x04, 0x17
        /*008a*/ 	.short	(.L_27 - .L_26)
.L_26:
        /*008c*/ 	.word	0x00000000
        /*0090*/ 	.short	0x0000
        /*0092*/ 	.short	0x0000
        /*0094*/ 	.byte	0x00, 0xf5, 0x21, 0x00


	//----- nvinfo : EIATTR_SPARSE_MMA_MASK
	.align		4
.L_27:
        /*0098*/ 	.byte	0x03, 0x50
        /*009a*/ 	.short	0x0000


	//----- nvinfo : EIATTR_MAXREG_COUNT
	.align		4
        /*009c*/ 	.byte	0x03, 0x1b
        /*009e*/ 	.short	0x00ff


	//----- nvinfo : EIATTR_NUM_BARRIERS
	.align		4
        /*00a0*/ 	.byte	0x02, 0x4c
        /*00a2*/ 	.byte	0x01
	.zero		1


	//----- nvinfo : EIATTR_MERCURY_ISA_VERSION
	.align		4
        /*00a4*/ 	.byte	0x03, 0x5f
        /*00a6*/ 	.short	0x0101


	//----- nvinfo : EIATTR_VRC_CTA_INIT_COUNT
	.align		4
        /*00a8*/ 	.byte	0x02, 0x4a
	.zero		1
	.zero		1


	//----- nvinfo : EIATTR_EXIT_INSTR_OFFSETS
	.align		4
        /*00ac*/ 	.byte	0x04, 0x1c
        /*00ae*/ 	.short	(.L_29 - .L_28)


	//   ....[0]....
.L_28:
        /*00b0*/ 	.word	0x00002840


	//----- nvinfo : EIATTR_CRS_STACK_SIZE
	.align		4
.L_29:
        /*00b4*/ 	.byte	0x04, 0x1e
        /*00b6*/ 	.short	(.L_31 - .L_30)
.L_30:
        /*00b8*/ 	.word	0x00000000


	//----- nvinfo : EIATTR_CBANK_PARAM_SIZE
	.align		4
.L_31:
        /*00bc*/ 	.byte	0x03, 0x19
        /*00be*/ 	.short	0x0048


	//----- nvinfo : EIATTR_PARAM_CBANK
	.align		4
        /*00c0*/ 	.byte	0x04, 0x0a
        /*00c2*/ 	.short	(.L_33 - .L_32)
	.align		4
.L_32:
        /*00c4*/ 	.word	index@(.nv.constant0._Z13symgs_csr_gpuPKiS0_PKfiPfS3_S3_PcS4_)
        /*00c8*/ 	.short	0x0380
        /*00ca*/ 	.short	0x0048


	//----- nvinfo : EIATTR_SW_WAR
	.align		4
.L_33:
        /*00cc*/ 	.byte	0x04, 0x36
        /*00ce*/ 	.short	(.L_35 - .L_34)
.L_34:
        /*00d0*/ 	.word	0x00000008
.L_35:


//--------------------- .nv.callgraph             --------------------------
	.section	.nv.callgraph,"",@"SHT_CUDA_CALLGRAPH"
	.align	4
	.sectionentsize	8
	.align		4
        /*0000*/ 	.word	0x00000000
	.align		4
        /*0004*/ 	.word	0xffffffff
	.align		4
        /*0008*/ 	.word	0x00000000
	.align		4
        /*000c*/ 	.word	0xfffffffe
	.align		4
        /*0010*/ 	.word	0x00000000
	.align		4
        /*0014*/ 	.word	0xfffffffd
	.align		4
        /*0018*/ 	.word	0x00000000
	.align		4
        /*001c*/ 	.word	0xfffffffc


//--------------------- .text._Z13symgs_csr_gpuPKiS0_PKfiPfS3_S3_PcS4_ --------------------------
	.section	.text._Z13symgs_csr_gpuPKiS0_PKfiPfS3_S3_PcS4_,"ax",@progbits
	.align	128
        .global         _Z13symgs_csr_gpuPKiS0_PKfiPfS3_S3_PcS4_
        .type           _Z13symgs_csr_gpuPKiS0_PKfiPfS3_S3_PcS4_,@function
        .size           _Z13symgs_csr_gpuPKiS0_PKfiPfS3_S3_PcS4_,(.L_x_78 - _Z13symgs_csr_gpuPKiS0_PKfiPfS3_S3_PcS4_)
        .other          _Z13symgs_csr_gpuPKiS0_PKfiPfS3_S3_PcS4_,@"STO_CUDA_ENTRY STV_DEFAULT"
_Z13symgs_csr_gpuPKiS0_PKfiPfS3_S3_PcS4_:
.text._Z13symgs_csr_gpuPKiS0_PKfiPfS3_S3_PcS4_:
[----:B------:R-:W-:Y:S01]  /*0000*/  LDC R1, c[0x0][0x37c] ;  /* 0x0000df00ff017b82 */ /* 0x000fe20000000800 */
[----:B------:R-:W0:Y:S01]  /*0010*/  S2R R3, SR_TID.X ;  /* 0x0000000000037919 */ /* 0x000e220000002100 */
[----:B------:R-:W1:Y:S06]  /*0020*/  LDCU UR8, c[0x0][0x398] ;  /* 0x00007300ff0877ac */ /* 0x000e6c0008000800 */
[----:B------:R-:W2:Y:S01]  /*0030*/  S2UR UR5, SR_CTAID.X ;  /* 0x00000000000579c3 */ /* 0x000ea20000002500 */
[----:B------:R-:W-:Y:S01]  /*0040*/  BSSY.RECONVERGENT B0, `(.L_x_0) ;  /* 0x0000069000007945 */ /* 0x000fe20003800200 */
[----:B------:R-:W3:Y:S01]  /*0050*/  LDCU.64 UR6, c[0x0][0x358] ;  /* 0x00006b00ff0677ac */ /* 0x000ee20008000a00 */
[----:B------:R-:W4:Y:S05]  /*0060*/  LDCU.64 UR10, c[0x0][0x3b8] ;  /* 0x00007700ff0a77ac */ /* 0x000f2a0008000a00 */
[----:B------:R-:W5:Y:S01]  /*0070*/  LDC R0, c[0x0][0x360] ;  /* 0x0000d800ff007b82 */ /* 0x000f620000000800 */
[----:B-1----:R-:W-:-:S04]  /*0080*/  USHF.R.S32.HI UR4, URZ, 0x1f, UR8 ;  /* 0x0000001fff047899 */ /* 0x002fc80008011408 */
[----:B------:R-:W-:Y:S01]  /*0090*/  ULEA.HI UR4, UR4, UR8, URZ, 0x9 ;  /* 0x0000000804047291 */ /* 0x000fe2000f8f48ff */
[----:B--2---:R-:W-:-:S03]  /*00a0*/  ISETP.NE.AND P0, PT, RZ, UR5, PT ;  /* 0x00000005ff007c0c */ /* 0x004fc6000bf05270 */
[----:B------:R-:W-:Y:S01]  /*00b0*/  USHF.R.S32.HI UR4, URZ, 0x9, UR4 ;  /* 0x00000009ff047899 */ /* 0x000fe20008011404 */
[----:B0-----:R-:W-:Y:S01]  /*00c0*/  ISETP.NE.AND P1, PT, R3, 0x1ff, PT ;  /* 0x000001ff0300780c */ /* 0x001fe20003f25270 */
[----:B-----5:R-:W-:-:S04]  /*00d0*/  IMAD R0, R0, UR5, R3 ;  /* 0x0000000500007c24 */ /* 0x020fc8000f8e0203 */
[----:B------:R-:W-:-:S04]  /*00e0*/  IMAD R0, R0, UR4, RZ ;  /* 0x0000000400007c24 */ /* 0x000fc8000f8e02ff */
[----:B------:R-:W-:Y:S01]  /*00f0*/  VIADD R3, R0, UR4 ;  /* 0x0000000400037c36 */ /* 0x000fe20008000000 */
[----:B------:R-:W0:Y:S04]  /*0100*/  LDCU.64 UR4, c[0x0][0x3c0] ;  /* 0x00007800ff0477ac */ /* 0x000e280008000a00 */
[----:B------:R-:W-:-:S04]  /*0110*/  @!P0 SEL R3, R3, UR8, P1 ;  /* 0x0000000803038c07 */ /* 0x000fc80008800000 */
[----:B------:R-:W-:-:S13]  /*0120*/  ISETP.GE.AND P0, PT, R0, R3, PT ;  /* 0x000000030000720c */ /* 0x000fda0003f06270 */
[----:B0--34-:R-:W-:Y:S05]  /*0130*/  @P0 BRA `(.L_x_1) ;  /* 0x0000000400640947 */ /* 0x019fea0003800000 */
[----:B------:R-:W-:Y:S01]  /*0140*/  IMAD.IADD R4, R0, 0x1, -R3 ;  /* 0x0000000100047824 */ /* 0x000fe200078e0a03 */
[----:B------:R-:W-:Y:S01]  /*0150*/  BSSY.RECONVERGENT B1, `(.L_x_2) ;  /* 0x0000023000017945 */ /* 0x000fe20003800200 */
[--C-:B------:R-:W-:Y:S02]  /*0160*/  IMAD.IADD R2, R3, 0x1, -R0.reuse ;  /* 0x0000000103027824 */ /* 0x100fe400078e0a00 */
[----:B------:R-:W-:Y:S01]  /*0170*/  IMAD.MOV.U32 R8, RZ, RZ, R0 ;  /* 0x000000ffff087224 */ /* 0x000fe200078e0000 */
[----:B------:R-:W-:Y:S02]  /*0180*/  ISETP.GT.U32.AND P2, PT, R4, -0x8, PT ;  /* 0xfffffff80400780c */ /* 0x000fe40003f44070 */
[----:B------:R-:W-:-:S04]  /*0190*/  LOP3.LUT R11, R2, 0x7, RZ, 0xc0, !PT ;  /* 0x00000007020b7812 */ /* 0x000fc800078ec0ff */
[----:B------:R-:W-:-:S07]  /*01a0*/  ISETP.NE.AND P1, PT, R11, RZ, PT ;  /* 0x000000ff0b00720c */ /* 0x000fce0003f25270 */
[----:B------:R-:W-:Y:S06]  /*01b0*/  @P2 BRA `(.L_x_3) ;  /* 0x0000000000702947 */ /* 0x000fec0003800000 */
[----:B------:R-:W-:Y:S01]  /*01c0*/  LOP3.LUT R9, R2, 0xfffffff8, RZ, 0xc0, !PT ;  /* 0xfffffff802097812 */ /* 0x000fe200078ec0ff */
[----:B------:R-:W-:Y:S02]  /*01d0*/  IMAD.MOV.U32 R10, RZ, RZ, RZ ;  /* 0x000000ffff0a7224 */ /* 0x000fe400078e00ff */
[----:B------:R-:W-:-:S07]  /*01e0*/  IMAD.MOV.U32 R8, RZ, RZ, R0 ;  /* 0x000000ffff087224 */ /* 0x000fce00078e0000 */
.L_x_4:
[----:B0-----:R-:W-:Y:S01]  /*01f0*/  SHF.R.S32.HI R7, RZ, 0x1f, R8 ;  /* 0x0000001fff077819 */ /* 0x001fe20000011408 */
[----:B------:R-:W-:Y:S01]  /*0200*/  VIADD R10, R10, 0x8 ;  /* 0x000000080a0a7836 */ /* 0x000fe20000000000 */
[C---:B------:R-:W-:Y:S02]  /*0210*/  IADD3 R4, P2, PT, R8.reuse, UR10, RZ ;  /* 0x0000000a08047c10 */ /* 0x040fe4000ff5e0ff */
[C---:B------:R-:W-:Y:S01]  /*0220*/  IADD3 R6, P3, PT, R8.reuse, UR4, RZ ;  /* 0x0000000408067c10 */ /* 0x040fe2000ff7e0ff */
[----:B------:R-:W-:Y:S01]  /*0230*/  VIADD R8, R8, 0x8 ;  /* 0x0000000808087836 */ /* 0x000fe20000000000 */
[C---:B------:R-:W-:Y:S02]  /*0240*/  IADD3.X R5, PT, PT, R7.reuse, UR11, RZ, P2, !PT ;  /* 0x0000000b07057c10 */ /* 0x040fe400097fe4ff */
[----:B------:R-:W-:Y:S02]  /*0250*/  IADD3.X R7, PT, PT, R7, UR5, RZ, P3, !PT ;  /* 0x0000000507077c10 */ /* 0x000fe40009ffe4ff */
[----:B------:R-:W-:Y:S01]  /*0260*/  ISETP.NE.AND P2, PT, R10, R9, PT ;  /* 0x000000090a00720c */ /* 0x000fe20003f45270 */
[----:B------:R0:W-:Y:S04]  /*0270*/  STG.E.U8 desc[UR6][R4.64], RZ ;  /* 0x000000ff04007986 */ /* 0x0001e8000c101106 */
        /* <DEDUP_REMOVED lines=14> */
[----:B------:R0:W-:Y:S01]  /*0360*/  STG.E.U8 desc[UR6][R6.64+0x7], RZ ;  /* 0x000007ff06007986 */ /* 0x0001e2000c101106 */
[----:B------:R-:W-:Y:S05]  /*0370*/  @P2 BRA `(.L_x_4) ;  /* 0xfffffffc009c2947 */ /* 0x000fea000383ffff */
.L_x_3:
[----:B------:R-:W-:Y:S05]  /*0380*/  BSYNC.RECONVERGENT B1 ;  /* 0x0000000000017941 */ /* 0x000fea0003800200 */
.L_x_2:
[----:B------:R-:W-:Y:S05]  /*0390*/  @!P1 BRA `(.L_x_1) ;  /* 0x0000000000cc9947 */ /* 0x000fea0003800000 */
[----:B------:R-:W-:Y:S01]  /*03a0*/  ISETP.GE.U32.AND P2, PT, R11, 0x4, PT ;  /* 0x000000040b00780c */ /* 0x000fe20003f46070 */
[----:B------:R-:W-:Y:S01]  /*03b0*/  BSSY.RECONVERGENT B1, `(.L_x_5) ;  /* 0x0000014000017945 */ /* 0x000fe20003800200 */
[----:B------:R-:W-:-:S04]  /*03c0*/  LOP3.LUT R9, R2, 0x3, RZ, 0xc0, !PT ;  /* 0x0000000302097812 */ /* 0x000fc800078ec0ff */
[----:B------:R-:W-:-:S07]  /*03d0*/  ISETP.NE.AND P1, PT, R9, RZ, PT ;  /* 0x000000ff0900720c */ /* 0x000fce0003f25270 */
[----:B------:R-:W-:Y:S06]  /*03e0*/  @!P2 BRA `(.L_x_6) ;  /* 0x000000000040a947 */ /* 0x000fec0003800000 */
[----:B------:R-:W1:Y:S01]  /*03f0*/  LDCU.64 UR8, c[0x0][0x3b8] ;  /* 0x00007700ff0877ac */ /* 0x000e620008000a00 */
[----:B0-----:R-:W-:Y:S01]  /*0400*/  SHF.R.S32.HI R7, RZ, 0x1f, R8 ;  /* 0x0000001fff077819 */ /* 0x001fe20000011408 */
[----:B------:R-:W0:Y:S01]  /*0410*/  LDCU.64 UR12, c[0x0][0x3c0] ;  /* 0x00007800ff0c77ac */ /* 0x000e220008000a00 */
[C---:B-1----:R-:W-:Y:S02]  /*0420*/  IADD3 R4, P2, PT, R8.reuse, UR8, RZ ;  /* 0x0000000808047c10 */ /* 0x042fe4000ff5e0ff */
[C---:B0-----:R-:W-:Y:S01]  /*0430*/  IADD3 R6, P3, PT, R8.reuse, UR12, RZ ;  /* 0x0000000c08067c10 */ /* 0x041fe2000ff7e0ff */
[----:B------:R-:W-:Y:S01]  /*0440*/  VIADD R8, R8, 0x4 ;  /* 0x0000000408087836 */ /* 0x000fe20000000000 */
[C---:B------:R-:W-:Y:S02]  /*0450*/  IADD3.X R5, PT, PT, R7.reuse, UR9, RZ, P2, !PT ;  /* 0x0000000907057c10 */ /* 0x040fe400097fe4ff */
[----:B------:R-:W-:-:S03]  /*0460*/  IADD3.X R7, PT, PT, R7, UR13, RZ, P3, !PT ;  /* 0x0000000d07077c10 */ /* 0x000fc60009ffe4ff */
[----:B------:R1:W-:Y:S04]  /*0470*/  STG.E.U8 desc[UR6][R4.64], RZ ;  /* 0x000000ff04007986 */ /* 0x0003e8000c101106 */
[----:B------:R1:W-:Y:S04]  /*0480*/  STG.E.U8 desc[UR6][R6.64], RZ ;  /* 0x000000ff06007986 */ /* 0x0003e8000c101106 */
[----:B------:R1:W-:Y:S04]  /*0490*/  STG.E.U8 desc[UR6][R4.64+0x1], RZ ;  /* 0x000001ff04007986 */ /* 0x0003e8000c101106 */
[----:B------:R1:W-:Y:S04]  /*04a0*/  STG.E.U8 desc[UR6][R6.64+0x1], RZ ;  /* 0x000001ff06007986 */ /* 0x0003e8000c101106 */
[----:B------:R1:W-:Y:S04]  /*04b0*/  STG.E.U8 desc[UR6][R4.64+0x2], RZ ;  /* 0x000002ff04007986 */ /* 0x0003e8000c101106 */
[----:B------:R1:W-:Y:S04]  /*04c0*/  STG.E.U8 desc[UR6][R6.64+0x2], RZ ;  /* 0x000002ff06007986 */ /* 0x0003e8000c101106 */
[----:B------:R1:W-:Y:S04]  /*04d0*/  STG.E.U8 desc[UR6][R4.64+0x3], RZ ;  /* 0x000003ff04007986 */ /* 0x0003e8000c101106 */
[----:B------:R1:W-:Y:S02]  /*04e0*/  STG.E.U8 desc[UR6][R6.64+0x3], RZ ;  /* 0x000003ff06007986 */ /* 0x0003e4000c101106 */
.L_x_6:
[----:B------:R-:W-:Y:S05]  /*04f0*/  BSYNC.RECONVERGENT B1 ;  /* 0x0000000000017941 */ /* 0x000fea0003800200 */
.L_x_5:
[----:B------:R-:W-:Y:S05]  /*0500*/  @!P1 BRA `(.L_x_1) ;  /* 0x0000000000709947 */ /* 0x000fea0003800000 */
[----:B------:R-:W-:Y:S01]  /*0510*/  ISETP.NE.AND P2, PT, R9, 0x1, PT ;  /* 0x000000010900780c */ /* 0x000fe20003f45270 */
[----:B------:R-:W-:Y:S01]  /*0520*/  BSSY.RECONVERGENT B1, `(.L_x_7) ;  /* 0x0000010000017945 */ /* 0x000fe20003800200 */
[----:B------:R-:W-:-:S04]  /*0530*/  LOP3.LUT R2, R2, 0x1, RZ, 0xc0, !PT ;  /* 0x0000000102027812 */ /* 0x000fc800078ec0ff */
[----:B------:R-:W-:-:S07]  /*0540*/  ISETP.NE.U32.AND P1, PT, R2, 0x1, PT ;  /* 0x000000010200780c */ /* 0x000fce0003f25070 */
[----:B------:R-:W-:Y:S06]  /*0550*/  @!P2 BRA `(.L_x_8) ;  /* 0x000000000030a947 */ /* 0x000fec0003800000 */
[----:B------:R-:W0:Y:S01]  /*0560*/  LDCU.64 UR8, c[0x0][0x3b8] ;  /* 0x00007700ff0877ac */ /* 0x000e220008000a00 */
[----:B------:R-:W-:Y:S01]  /*0570*/  SHF.R.S32.HI R2, RZ, 0x1f, R8 ;  /* 0x0000001fff027819 */ /* 0x000fe20000011408 */
[----:B------:R-:W2:Y:S01]  /*0580*/  LDCU.64 UR12, c[0x0][0x3c0] ;  /* 0x00007800ff0c77ac */ /* 0x000ea20008000a00 */
[C---:B01----:R-:W-:Y:S02]  /*0590*/  IADD3 R4, P2, PT, R8.reuse, UR8, RZ ;  /* 0x0000000808047c10 */ /* 0x043fe4000ff5e0ff */
[C---:B--2---:R-:W-:Y:S01]  /*05a0*/  IADD3 R6, P3, PT, R8.reuse, UR12, RZ ;  /* 0x0000000c08067c10 */ /* 0x044fe2000ff7e0ff */
[----:B------:R-:W-:Y:S01]  /*05b0*/  VIADD R8, R8, 0x2 ;  /* 0x0000000208087836 */ /* 0x000fe20000000000 */
[C---:B------:R-:W-:Y:S02]  /*05c0*/  IADD3.X R5, PT, PT, R2.reuse, UR9, RZ, P2, !PT ;  /* 0x0000000902057c10 */ /* 0x040fe400097fe4ff */
[----:B------:R-:W-:-:S03]  /*05d0*/  IADD3.X R7, PT, PT, R2, UR13, RZ, P3, !PT ;  /* 0x0000000d02077c10 */ /* 0x000fc60009ffe4ff */
[----:B------:R2:W-:Y:S04]  /*05e0*/  STG.E.U8 desc[UR6][R4.64], RZ ;  /* 0x000000ff04007986 */ /* 0x0005e8000c101106 */
[----:B------:R2:W-:Y:S04]  /*05f0*/  STG.E.U8 desc[UR6][R6.64], RZ ;  /* 0x000000ff06007986 */ /* 0x0005e8000c101106 */
[----:B------:R2:W-:Y:S04]  /*0600*/  STG.E.U8 desc[UR6][R4.64+0x1], RZ ;  /* 0x000001ff04007986 */ /* 0x0005e8000c101106 */
[----:B------:R2:W-:Y:S02]  /*0610*/  STG.E.U8 desc[UR6][R6.64+0x1], RZ ;  /* 0x000001ff06007986 */ /* 0x0005e4000c101106 */
.L_x_8:
[----:B------:R-:W-:Y:S05]  /*0620*/  BSYNC.RECONVERGENT B1 ;  /* 0x0000000000017941 */ /* 0x000fea0003800200 */
.L_x_7:
[----:B------:R-:W-:Y:S05]  /*0630*/  @P1 BRA `(.L_x_1) ;  /* 0x0000000000241947 */ /* 0x000fea0003800000 */
[----:B------:R-:W0:Y:S01]  /*0640*/  LDCU.64 UR8, c[0x0][0x3b8] ;  /* 0x00007700ff0877ac */ /* 0x000e220008000a00 */
[----:B------:R-:W-:Y:S01]  /*0650*/  SHF.R.S32.HI R2, RZ, 0x1f, R8 ;  /* 0x0000001fff027819 */ /* 0x000fe20000011408 */
[----:B------:R-:W3:Y:S01]  /*0660*/  LDCU.64 UR12, c[0x0][0x3c0] ;  /* 0x00007800ff0c77ac */ /* 0x000ee20008000a00 */
[C---:B012---:R-:W-:Y:S02]  /*0670*/  IADD3 R4, P1, PT, R8.reuse, UR8, RZ ;  /* 0x0000000808047c10 */ /* 0x047fe4000ff3e0ff */
[----:B---3--:R-:W-:Y:S02]  /*0680*/  IADD3 R6, P2, PT, R8, UR12, RZ ;  /* 0x0000000c08067c10 */ /* 0x008fe4000ff5e0ff */
[C---:B------:R-:W-:Y:S02]  /*0690*/  IADD3.X R5, PT, PT, R2.reuse, UR9, RZ, P1, !PT ;  /* 0x0000000902057c10 */ /* 0x040fe40008ffe4ff */
[----:B------:R-:W-:-:S03]  /*06a0*/  IADD3.X R7, PT, PT, R2, UR13, RZ, P2, !PT ;  /* 0x0000000d02077c10 */ /* 0x000fc600097fe4ff */
[----:B------:R3:W-:Y:S04]  /*06b0*/  STG.E.U8 desc[UR6][R4.64], RZ ;  /* 0x000000ff04007986 */ /* 0x0007e8000c101106 */
[----:B------:R3:W-:Y:S02]  /*06c0*/  STG.E.U8 desc[UR6][R6.64], RZ ;  /* 0x000000ff06007986 */ /* 0x0007e4000c101106 */
.L_x_1:
[----:B------:R-:W-:Y:S05]  /*06d0*/  BSYNC.RECONVERGENT B0 ;  /* 0x0000000000007941 */ /* 0x000fea0003800200 */
.L_x_0:
[----:B------:R-:W-:Y:S06]  /*06e0*/  BAR.SYNC.DEFER_BLOCKING 0x0 ;  /* 0x0000000000007b1d */ /* 0x000fec0000010000 */
[----:B------:R-:W-:Y:S04]  /*06f0*/  BSSY.RECONVERGENT B0, `(.L_x_9) ;  /* 0x0000213000007945 */ /* 0x000fe80003800200 */
[----:B------:R-:W-:Y:S05]  /*0700*/  @P0 BRA `(.L_x_10) ;  /* 0x0000002000440947 */ /* 0x000fea0003800000 */
[----:B------:R-:W-:Y:S01]  /*0710*/  BSSY.RECONVERGENT B4, `(.L_x_11) ;  /* 0x0000107000047945 */ /* 0x000fe20003800200 */
[----:B------:R-:W-:Y:S01]  /*0720*/  PRMT R18, RZ, 0x7610, R18 ;  /* 0x00007610ff127816 */ /* 0x000fe20000000012 */
[----:B------:R-:W-:-:S07]  /*0730*/  IMAD.MOV.U32 R2, RZ, RZ, R0 ;  /* 0x000000ffff027224 */ /* 0x000fce00078e0000 */
.L_x_38:
[----:B0--3--:R-:W-:Y:S01]  /*0740*/  BSSY.RECONVERGENT B3, `(.L_x_12) ;  /* 0x00000ff000037945 */ /* 0x009fe20003800200 */
.L_x_37:
[----:B------:R-:W4:Y:S01]  /*0750*/  LDCU.64 UR4, c[0x0][0x3c0] ;  /* 0x00007800ff0477ac */ /* 0x000f220008000a00 */
[----:B0123--:R-:W-:Y:S02]  /*0760*/  SHF.R.S32.HI R4, RZ, 0x1f, R2 ;  /* 0x0000001fff047819 */ /* 0x00ffe40000011402 */
[----:B----4-:R-:W-:-:S04]  /*0770*/  IADD3 R6, P0, PT, R2, UR4, RZ ;  /* 0x0000000402067c10 */ /* 0x010fc8000ff1e0ff */
[----:B------:R-:W-:-:S05]  /*0780*/  IADD3.X R7, PT, PT, R4, UR5, RZ, P0, !PT ;  /* 0x0000000504077c10 */ /* 0x000fca00087fe4ff */
[----:B------:R-:W2:Y:S01]  /*0790*/  LDG.E.U8 R6, desc[UR6][R6.64] ;  /* 0x0000000606067981 */ /* 0x000ea2000c1e1100 */
[----:B------:R-:W-:Y:S01]  /*07a0*/  BSSY.RECONVERGENT B2, `(.L_x_13) ;  /* 0x00000f5000027945 */ /* 0x000fe20003800200 */
[----:B--2---:R-:W-:-:S13]  /*07b0*/  ISETP.NE.AND P0, PT, R6, RZ, PT ;  /* 0x000000ff0600720c */ /* 0x004fda0003f05270 */
[----:B------:R-:W-:Y:S05]  /*07c0*/  @P0 BRA `(.L_x_14) ;  /* 0x0000000c00c80947 */ /* 0x000fea0003800000 */
[----:B------:R-:W0:Y:S08]  /*07d0*/  LDC.64 R12, c[0x0][0x380] ;  /* 0x0000e000ff0c7b82 */ /* 0x000e300000000a00 */
[----:B------:R-:W1:Y:S08]  /*07e0*/  LDC.64 R8, c[0x0][0x3a0] ;  /* 0x0000e800ff087b82 */ /* 0x000e700000000a00 */
[----:B------:R-:W2:Y:S01]  /*07f0*/  LDC.64 R14, c[0x0][0x3a8] ;  /* 0x0000ea00ff0e7b82 */ /* 0x000ea20000000a00 */
[----:B0-----:R-:W-:-:S05]  /*0800*/  IMAD.WIDE R12, R2, 0x4, R12 ;  /* 0x00000004020c7825 */ /* 0x001fca00078e020c */
[----:B------:R-:W3:Y:S04]  /*0810*/  LDG.E R16, desc[UR6][R12.64] ;  /* 0x000000060c107981 */ /* 0x000ee8000c1e1900 */
[----:B------:R-:W3:Y:S01]  /*0820*/  LDG.E R5, desc[UR6][R12.64+0x4] ;  /* 0x000004060c057981 */ /* 0x000ee2000c1e1900 */
[----:B-1----:R-:W-:-:S05]  /*0830*/  IMAD.WIDE R10, R2, 0x4, R8 ;  /* 0x00000004020a7825 */ /* 0x002fca00078e0208 */
[----:B------:R-:W4:Y:S01]  /*0840*/  LDG.E R6, desc[UR6][R10.64] ;  /* 0x000000060a067981 */ /* 0x000f22000c1e1900 */
[----:B--2---:R-:W-:-:S05]  /*0850*/  IMAD.WIDE R14, R2, 0x4, R14 ;  /* 0x00000004020e7825 */ /* 0x004fca00078e020e */
[----:B------:R0:W5:Y:S01]  /*0860*/  LDG.E R7, desc[UR6][R14.64] ;  /* 0x000000060e077981 */ /* 0x000162000c1e1900 */
[----:B------:R-:W-:Y:S01]  /*0870*/  BSSY.RECONVERGENT B1, `(.L_x_15) ;  /* 0x00000cb000017945 */ /* 0x000fe20003800200 */
[----:B------:R-:W-:Y:S02]  /*0880*/  PRMT R22, R18, 0x7610, R22 ;  /* 0x0000761012167816 */ /* 0x000fe40000000016 */
[----:B---3--:R-:W-:Y:S01]  /*0890*/  ISETP.GE.AND P0, PT, R16, R5, PT ;  /* 0x000000051000720c */ /* 0x008fe20003f06270 */
[----:B----4-:R-:W-:-:S12]  /*08a0*/  IMAD.MOV.U32 R25, RZ, RZ, R6 ;  /* 0x000000ffff197224 */ /* 0x010fd800078e0006 */
[----:B0-----:R-:W-:Y:S05]  /*08b0*/  @P0 BRA `(.L_x_16) ;  /* 0x0000000c00180947 */ /* 0x001fea0003800000 */
[----:B------:R-:W-:Y:S01]  /*08c0*/  IMAD.IADD R17, R5, 0x1, -R16 ;  /* 0x0000000105117824 */ /* 0x000fe200078e0a10 */
[----:B------:R-:W-:Y:S01]  /*08d0*/  BSSY.RECONVERGENT B5, `(.L_x_17) ;  /* 0x0000058000057945 */ /* 0x000fe20003800200 */
[----:B------:R-:W-:Y:S01]  /*08e0*/  PRMT R22, R18, 0x7610, R22 ;  /* 0x0000761012167816 */ /* 0x000fe20000000016 */
[----:B------:R-:W-:Y:S02]  /*08f0*/  IMAD.MOV.U32 R27, RZ, RZ, R16 ;  /* 0x000000ffff1b7224 */ /* 0x000fe400078e0010 */
[----:B------:R-:W-:Y:S01]  /*0900*/  LOP3.LUT P0, R17, R17, 0x3, RZ, 0xc0, !PT ;  /* 0x0000000311117812 */ /* 0x000fe2000780c0ff */
[----:B------:R-:W-:-:S12]  /*0910*/  IMAD.MOV.U32 R25, RZ, RZ, R6 ;  /* 0x000000ffff197224 */ /* 0x000fd800078e0006 */
[----:B------:R-:W-:Y:S05]  /*0920*/  @!P0 BRA `(.L_x_18) ;  /* 0x0000000400488947 */ /* 0x000fea0003800000 */
[----:B------:R-:W0:Y:S08]  /*0930*/  LDC.64 R10, c[0x0][0x388] ;  /* 0x0000e200ff0a7b82 */ /* 0x000e300000000a00 */
[----:B------:R-:W1:Y:S01]  /*0940*/  LDC.64 R12, c[0x0][0x390] ;  /* 0x0000e400ff0c7b82 */ /* 0x000e620000000a00 */
[----:B0-----:R-:W-:-:S05]  /*0950*/  IMAD.WIDE R10, R16, 0x4, R10 ;  /* 0x00000004100a7825 */ /* 0x001fca00078e020a */
[----:B------:R-:W2:Y:S01]  /*0960*/  LDG.E R19, desc[UR6][R10.64] ;  /* 0x000000060a137981 */ /* 0x000ea2000c1e1900 */
[C---:B------:R-:W-:Y:S01]  /*0970*/  ISETP.GT.AND P0, PT, R16.reuse, R2, PT ;  /* 0x000000021000720c */ /* 0x040fe20003f04270 */
[----:B-1----:R-:W-:-:S12]  /*0980*/  IMAD.WIDE R12, R16, 0x4, R12 ;  /* 0x00000004100c7825 */ /* 0x002fd800078e020c */
[----:B------:R-:W3:Y:S01]  /*0990*/  @!P0 LDG.E R25, desc[UR6][R12.64] ;  /* 0x000000060c198981 */ /* 0x000ee2000c1e1900 */
[----:B--2---:R-:W-:-:S06]  /*09a0*/  @!P0 IMAD.WIDE R14, R19, 0x4, R8 ;  /* 0x00000004130e8825 */ /* 0x004fcc00078e0208 */
[----:B------:R-:W3:Y:S01]  /*09b0*/  @!P0 LDG.E R14, desc[UR6][R14.64] ;  /* 0x000000060e0e8981 */ /* 0x000ee2000c1e1900 */
[----:B------:R-:W-:Y:S01]  /*09c0*/  BSSY.RECONVERGENT B6, `(.L_x_19) ;  /* 0x0000013000067945 */ /* 0x000fe20003800200 */
[----:B------:R-:W-:Y:S02]  /*09d0*/  ISETP.NE.AND P1, PT, R17, 0x1, PT ;  /* 0x000000011100780c */ /* 0x000fe40003f25270 */
[----:B------:R-:W-:Y:S01]  /*09e0*/  @!P0 PRMT R22, R18, 0x7610, R22 ;  /* 0x0000761012168816 */ /* 0x000fe20000000016 */
[----:B---3--:R-:W-:Y:S01]  /*09f0*/  @!P0 FFMA R25, -R25, R14, R6 ;  /* 0x0000000e19198223 */ /* 0x008fe20000000106 */
[----:B------:R-:W-:Y:S09]  /*0a00*/  @!P0 BRA `(.L_x_20) ;  /* 0x0000000000388947 */ /* 0x000ff20003800000 */
[----:B------:R-:W0:Y:S02]  /*0a10*/  LDCU.64 UR4, c[0x0][0x3b8] ;  /* 0x00007700ff0477ac */ /* 0x000e240008000a00 */
[----:B0-----:R-:W-:-:S04]  /*0a20*/  IADD3 R14, P0, PT, R16, UR4, RZ ;  /* 0x00000004100e7c10 */ /* 0x001fc8000ff1e0ff */
[----:B------:R-:W-:-:S05]  /*0a30*/  LEA.HI.X.SX32 R15, R16, UR5, 0x1, P0 ;  /* 0x00000005100f7c11 */ /* 0x000fca00080f0eff */
[----:B------:R-:W2:Y:S01]  /*0a40*/  LDG.E.U8 R14, desc[UR6][R14.64] ;  /* 0x000000060e0e7981 */ /* 0x000ea2000c1e1100 */
[----:B------:R-:W-:Y:S02]  /*0a50*/  IMAD.MOV.U32 R22, RZ, RZ, 0x1 ;  /* 0x00000001ff167424 */ /* 0x000fe400078e00ff */
[----:B------:R-:W-:Y:S01]  /*0a60*/  IMAD.MOV.U32 R25, RZ, RZ, R6 ;  /* 0x000000ffff197224 */ /* 0x000fe200078e0006 */
[----:B--2---:R-:W-:-:S13]  /*0a70*/  ISETP.NE.AND P0, PT, R14, RZ, PT ;  /* 0x000000ff0e00720c */ /* 0x004fda0003f05270 */
[----:B------:R-:W-:Y:S05]  /*0a80*/  @!P0 BRA `(.L_x_20) ;  /* 0x0000000000188947 */ /* 0x000fea0003800000 */
[----:B------:R-:W0:Y:S01]  /*0a90*/  LDC.64 R14, c[0x0][0x3b0] ;  /* 0x0000ec00ff0e7b82 */ /* 0x000e220000000a00 */
[----:B------:R-:W2:Y:S01]  /*0aa0*/  LDG.E R25, desc[UR6][R12.64] ;  /* 0x000000060c197981 */ /* 0x000ea2000c1e1900 */
[----:B0-----:R-:W-:-:S06]  /*0ab0*/  IMAD.WIDE R14, R19, 0x4, R14 ;  /* 0x00000004130e7825 */ /* 0x001fcc00078e020e */
[----:B------:R-:W2:Y:S01]  /*0ac0*/  LDG.E R15, desc[UR6][R14.64] ;  /* 0x000000060e0f7981 */ /* 0x000ea2000c1e1900 */
[----:B------:R-:W-:Y:S01]  /*0ad0*/  PRMT R22, R18, 0x7610, R22 ;  /* 0x0000761012167816 */ /* 0x000fe20000000016 */
[----:B--2---:R-:W-:-:S07]  /*0ae0*/  FFMA R25, -R25, R15, R6 ;  /* 0x0000000f19197223 */ /* 0x004fce0000000106 */
.L_x_20:
[----:B------:R-:W-:Y:S05]  /*0af0*/  BSYNC.RECONVERGENT B6 ;  /* 0x0000000000067941 */ /* 0x000fea0003800200 */
.L_x_19:
[----:B------:R-:W-:Y:S01]  /*0b00*/  VIADD R27, R16, 0x1 ;  /* 0x00000001101b7836 */ /* 0x000fe20000000000 */
[----:B------:R-:W-:Y:S06]  /*0b10*/  @!P1 BRA `(.L_x_18) ;  /* 0x0000000000cc9947 */ /* 0x000fec0003800000 */
[----:B------:R-:W2:Y:S01]  /*0b20*/  LDG.E R21, desc[UR6][R10.64+0x4] ;  /* 0x000004060a157981 */ /* 0x000ea2000c1e1900 */
[----:B------:R-:W-:-:S13]  /*0b30*/  ISETP.GE.AND P0, PT, R16, R2, PT ;  /* 0x000000021000720c */ /* 0x000fda0003f06270 */
[----:B------:R-:W3:Y:S01]  /*0b40*/  @!P0 LDG.E R18, desc[UR6][R12.64+0x4] ;  /* 0x000004060c128981 */ /* 0x000ee2000c1e1900 */
[----:B--2---:R-:W-:-:S06]  /*0b50*/  @!P0 IMAD.WIDE R14, R21, 0x4, R8 ;  /* 0x00000004150e8825 */ /* 0x004fcc00078e0208 */
[----:B------:R0:W3:Y:S01]  /*0b60*/  @!P0 LDG.E R14, desc[UR6][R14.64] ;  /* 0x000000060e0e8981 */ /* 0x0000e2000c1e1900 */
[----:B------:R-:W-:Y:S01]  /*0b70*/  BSSY.RECONVERGENT B6, `(.L_x_21) ;  /* 0x0000012000067945 */ /* 0x000fe20003800200 */
[----:B------:R-:W-:Y:S02]  /*0b80*/  ISETP.NE.AND P1, PT, R17, 0x2, PT ;  /* 0x000000021100780c */ /* 0x000fe40003f25270 */
[----:B0-----:R-:W-:Y:S01]  /*0b90*/  @!P0 PRMT R15, R22, 0x7610, R15 ;  /* 0x00007610160f8816 */ /* 0x001fe2000000000f */
[----:B---3--:R-:W-:Y:S01]  /*0ba0*/  @!P0 FFMA R25, -R18, R14, R25 ;  /* 0x0000000e12198223 */ /* 0x008fe20000000119 */
[----:B------:R-:W-:Y:S09]  /*0bb0*/  @!P0 BRA `(.L_x_22) ;  /* 0x0000000000348947 */ /* 0x000ff20003800000 */
[----:B------:R-:W0:Y:S02]  /*0bc0*/  LDCU.64 UR4, c[0x0][0x3b8] ;  /* 0x00007700ff0477ac */ /* 0x000e240008000a00 */
[----:B0-----:R-:W-:-:S04]  /*0bd0*/  IADD3 R18, P0, PT, R16, UR4, RZ ;  /* 0x0000000410127c10 */ /* 0x001fc8000ff1e0ff */
[----:B------:R-:W-:-:S05]  /*0be0*/  LEA.HI.X.SX32 R19, R16, UR5, 0x1, P0 ;  /* 0x0000000510137c11 */ /* 0x000fca00080f0eff */
[----:B------:R-:W2:Y:S01]  /*0bf0*/  LDG.E.U8 R18, desc[UR6][R18.64+0x1] ;  /* 0x0000010612127981 */ /* 0x000ea2000c1e1100 */
[----:B------:R-:W-:Y:S01]  /*0c00*/  IMAD.MOV.U32 R15, RZ, RZ, 0x1 ;  /* 0x00000001ff0f7424 */ /* 0x000fe200078e00ff */
[----:B--2---:R-:W-:-:S13]  /*0c10*/  ISETP.NE.AND P0, PT, R18, RZ, PT ;  /* 0x000000ff1200720c */ /* 0x004fda0003f05270 */
[----:B------:R-:W-:Y:S05]  /*0c20*/  @!P0 BRA `(.L_x_22) ;  /* 0x0000000000188947 */ /* 0x000fea0003800000 */
[----:B------:R-:W0:Y:S02]  /*0c30*/  LDC.64 R14, c[0x0][0x3b0] ;  /* 0x0000ec00ff0e7b82 */ /* 0x000e240000000a00 */
[----:B0-----:R-:W-:Y:S02]  /*0c40*/  IMAD.WIDE R18, R21, 0x4, R14 ;  /* 0x0000000415127825 */ /* 0x001fe400078e020e */
[----:B------:R-:W2:Y:S04]  /*0c50*/  LDG.E R14, desc[UR6][R12.64+0x4] ;  /* 0x000004060c0e7981 */ /* 0x000ea8000c1e1900 */
[----:B------:R-:W2:Y:S01]  /*0c60*/  LDG.E R18, desc[UR6][R18.64] ;  /* 0x0000000612127981 */ /* 0x000ea2000c1e1900 */
[----:B------:R-:W-:Y:S01]  /*0c70*/  PRMT R15, R22, 0x7610, R15 ;  /* 0x00007610160f7816 */ /* 0x000fe2000000000f */
[----:B--2---:R-:W-:-:S07]  /*0c80*/  FFMA R25, -R14, R18, R25 ;  /* 0x000000120e197223 */ /* 0x004fce0000000119 */
.L_x_22:
[----:B------:R-:W-:Y:S05]  /*0c90*/  BSYNC.RECONVERGENT B6 ;  /* 0x0000000000067941 */ /* 0x000fea0003800200 */
.L_x_21:
[----:B------:R-:W-:Y:S01]  /*0ca0*/  VIADD R27, R16, 0x2 ;  /* 0x00000002101b7836 */ /* 0x000fe20000000000 */
[----:B------:R-:W-:Y:S01]  /*0cb0*/  PRMT R22, R15, 0x7610, R22 ;  /* 0x000076100f167816 */ /* 0x000fe20000000016 */
[----:B------:R-:W-:Y:S06]  /*0cc0*/  @!P1 BRA `(.L_x_18) ;  /* 0x0000000000609947 */ /* 0x000fec0003800000 */
[----:B------:R-:W2:Y:S01]  /*0cd0*/  LDG.E R11, desc[UR6][R10.64+0x8] ;  /* 0x000008060a0b7981 */ /* 0x000ea2000c1e1900 */
[----:B------:R-:W-:-:S13]  /*0ce0*/  ISETP.GT.AND P0, PT, R27, R2, PT ;  /* 0x000000021b00720c */ /* 0x000fda0003f04270 */
[----:B------:R-:W3:Y:S01]  /*0cf0*/  @!P0 LDG.E R14, desc[UR6][R12.64+0x8] ;  /* 0x000008060c0e8981 */ /* 0x000ee2000c1e1900 */
[----:B--2---:R-:W-:-:S06]  /*0d00*/  @!P0 IMAD.WIDE R8, R11, 0x4, R8 ;  /* 0x000000040b088825 */ /* 0x004fcc00078e0208 */
[----:B------:R-:W3:Y:S01]  /*0d10*/  @!P0 LDG.E R8, desc[UR6][R8.64] ;  /* 0x0000000608088981 */ /* 0x000ee2000c1e1900 */
[----:B------:R-:W-:Y:S01]  /*0d20*/  BSSY.RECONVERGENT B6, `(.L_x_23) ;  /* 0x0000011000067945 */ /* 0x000fe20003800200 */
[----:B------:R-:W-:Y:S01]  /*0d30*/  @!P0 PRMT R22, R15, 0x7610, R22 ;  /* 0x000076100f168816 */ /* 0x000fe20000000016 */
[----:B---3--:R-:W-:Y:S02]  /*0d40*/  @!P0 FFMA R25, -R14, R8, R25 ;  /* 0x000000080e198223 */ /* 0x008fe40000000119 */
[----:B------:R-:W-:Y:S05]  /*0d50*/  @!P0 BRA `(.L_x_24) ;  /* 0x0000000000348947 */ /* 0x000fea0003800000 */
[----:B------:R-:W0:Y:S02]  /*0d60*/  LDCU.64 UR4, c[0x0][0x3b8] ;  /* 0x00007700ff0477ac */ /* 0x000e240008000a00 */
[----:B0-----:R-:W-:-:S04]  /*0d70*/  IADD3 R8, P0, PT, R16, UR4, RZ ;  /* 0x0000000410087c10 */ /* 0x001fc8000ff1e0ff */
[----:B------:R-:W-:-:S05]  /*0d80*/  LEA.HI.X.SX32 R9, R16, UR5, 0x1, P0 ;  /* 0x0000000510097c11 */ /* 0x000fca00080f0eff */
[----:B------:R-:W2:Y:S01]  /*0d90*/  LDG.E.U8 R8, desc[UR6][R8.64+0x2] ;  /* 0x0000020608087981 */ /* 0x000ea2000c1e1100 */
[----:B------:R-:W-:Y:S01]  /*0da0*/  IMAD.MOV.U32 R22, RZ, RZ, 0x1 ;  /* 0x00000001ff167424 */ /* 0x000fe200078e00ff */
        /* <DEDUP_REMOVED lines=8> */
.L_x_24:
[----:B------:R-:W-:Y:S05]  /*0e30*/  BSYNC.RECONVERGENT B6 ;  /* 0x0000000000067941 */ /* 0x000fea0003800200 */
.L_x_23:
[----:B------:R-:W-:-:S07]  /*0e40*/  VIADD R27, R16, 0x3 ;  /* 0x00000003101b7836 */ /* 0x000fce0000000000 */
.L_x_18:
[----:B------:R-:W-:Y:S05]  /*0e50*/  BSYNC.RECONVERGENT B5 ;  /* 0x0000000000057941 */ /* 0x000fea0003800200 */
.L_x_17:
[----:B------:R-:W0:Y:S01]  /*0e60*/  LDC.64 R8, c[0x0][0x3b0] ;  /* 0x0000ec00ff087b82 */ /* 0x000e220000000a00 */
[----:B------:R-:W-:-:S05]  /*0e70*/  IMAD.IADD R16, R16, 0x1, -R5 ;  /* 0x0000000110107824 */ /* 0x000fca00078e0a05 */
[----:B------:R-:W-:Y:S02]  /*0e80*/  ISETP.GT.U32.AND P0, PT, R16, -0x4, PT ;  /* 0xfffffffc1000780c */ /* 0x000fe40003f04070 */
[----:B------:R-:W1:Y:S08]  /*0e90*/  LDC.64 R10, c[0x0][0x388] ;  /* 0x0000e200ff0a7b82 */ /* 0x000e700000000a00 */
[----:B------:R-:W2:Y:S08]  /*0ea0*/  LDC.64 R12, c[0x0][0x390] ;  /* 0x0000e400ff0c7b82 */ /* 0x000eb00000000a00 */
[----:B------:R-:W3:Y:S01]  /*0eb0*/  LDC.64 R14, c[0x0][0x3a0] ;  /* 0x0000e800ff0e7b82 */ /* 0x000ee20000000a00 */
[----:B------:R-:W-:Y:S05]  /*0ec0*/  @P0 BRA `(.L_x_16) ;  /* 0x0000000400940947 */ /* 0x000fea0003800000 */
.L_x_34:
[----:B-1----:R-:W-:-:S05]  /*0ed0*/  IMAD.WIDE R16, R27, 0x4, R10 ;  /* 0x000000041b107825 */ /* 0x002fca00078e020a */
[----:B-----5:R1:W5:Y:S01]  /*0ee0*/  LDG.E R23, desc[UR6][R16.64] ;  /* 0x0000000610177981 */ /* 0x020362000c1e1900 */
[C---:B------:R-:W-:Y:S01]  /*0ef0*/  ISETP.GT.AND P0, PT, R27.reuse, R2, PT ;  /* 0x000000021b00720c */ /* 0x040fe20003f04270 */
[----:B------:R-:W-:Y:S01]  /*0f00*/  BSSY.RECONVERGENT B5, `(.L_x_25) ;  /* 0x0000015000057945 */ /* 0x000fe20003800200 */
[----:B--2---:R-:W-:-:S11]  /*0f10*/  IMAD.WIDE R18, R27, 0x4, R12 ;  /* 0x000000041b127825 */ /* 0x004fd600078e020c */
[----:B------:R-:W-:Y:S05]  /*0f20*/  @!P0 BRA `(.L_x_26) ;  /* 0x0000000000348947 */ /* 0x000fea0003800000 */
[----:B------:R-:W2:Y:S02]  /*0f30*/  LDCU.64 UR4, c[0x0][0x3b8] ;  /* 0x00007700ff0477ac */ /* 0x000ea40008000a00 */
[----:B--2---:R-:W-:-:S04]  /*0f40*/  IADD3 R20, P0, PT, R27, UR4, RZ ;  /* 0x000000041b147c10 */ /* 0x004fc8000ff1e0ff */
[----:B------:R-:W-:-:S05]  /*0f50*/  LEA.HI.X.SX32 R21, R27, UR5, 0x1, P0 ;  /* 0x000000051b157c11 */ /* 0x000fca00080f0eff */
[----:B------:R-:W2:Y:S01]  /*0f60*/  LDG.E.U8 R20, desc[UR6][R20.64] ;  /* 0x0000000614147981 */ /* 0x000ea2000c1e1100 */
[----:B------:R-:W-:Y:S01]  /*0f70*/  IMAD.MOV.U32 R24, RZ, RZ, 0x1 ;  /* 0x00000001ff187424 */ /* 0x000fe200078e00ff */
[----:B--2---:R-:W-:-:S13]  /*0f80*/  ISETP.NE.AND P0, PT, R20, RZ, PT ;  /* 0x000000ff1400720c */ /* 0x004fda0003f05270 */
[----:B------:R-:W-:Y:S05]  /*0f90*/  @!P0 BRA `(.L_x_27) ;  /* 0x00000000002c8947 */ /* 0x000fea0003800000 */
[----:B0----5:R-:W-:Y:S01]  /*0fa0*/  IMAD.WIDE R20, R23, 0x4, R8 ;  /* 0x0000000417147825 */ /* 0x021fe200078e0208 */
[----:B------:R-:W2:Y:S05]  /*0fb0*/  LDG.E R26, desc[UR6][R18.64] ;  /* 0x00000006121a7981 */ /* 0x000eaa000c1e1900 */
[----:B------:R-:W2:Y:S01]  /*0fc0*/  LDG.E R20, desc[UR6][R20.64] ;  /* 0x0000000614147981 */ /* 0x000ea2000c1e1900 */
[----:B------:R-:W-:Y:S01]  /*0fd0*/  PRMT R24, R22, 0x7610, R24 ;  /* 0x0000761016187816 */ /* 0x000fe20000000018 */
[----:B--2---:R-:W-:Y:S01]  /*0fe0*/  FFMA R25, -R26, R20, R25 ;  /* 0x000000141a197223 */ /* 0x004fe20000000119 */
[----:B------:R-:W-:Y:S06]  /*0ff0*/  BRA `(.L_x_27) ;  /* 0x0000000000147947 */ /* 0x000fec0003800000 */
.L_x_26:
[----:B---3-5:R-:W-:Y:S01]  /*1000*/  IMAD.WIDE R20, R23, 0x4, R14 ;  /* 0x0000000417147825 */ /* 0x028fe200078e020e */
[----:B------:R-:W2:Y:S05]  /*1010*/  LDG.E R26, desc[UR6][R18.64] ;  /* 0x00000006121a7981 */ /* 0x000eaa000c1e1900 */
[----:B------:R-:W2:Y:S01]  /*1020*/  LDG.E R20, desc[UR6][R20.64] ;  /* 0x0000000614147981 */ /* 0x000ea2000c1e1900 */
[----:B------:R-:W-:Y:S01]  /*1030*/  PRMT R24, R22, 0x7610, R24 ;  /* 0x0000761016187816 */ /* 0x000fe20000000018 */
[----:B--2---:R-:W-:-:S07]  /*1040*/  FFMA R25, -R26, R20, R25 ;  /* 0x000000141a197223 */ /* 0x004fce0000000119 */
.L_x_27:
[----:B------:R-:W-:Y:S05]  /*1050*/  BSYNC.RECONVERGENT B5 ;  /* 0x0000000000057941 */ /* 0x000fea0003800200 */
.L_x_25:
[----:B------:R-:W2:Y:S01]  /*1060*/  LDG.E R29, desc[UR6][R16.64+0x4] ;  /* 0x00000406101d7981 */ /* 0x000ea2000c1e1900 */
[----:B------:R-:W-:-:S13]  /*1070*/  ISETP.GE.AND P0, PT, R27, R2, PT ;  /* 0x000000021b00720c */ /* 0x000fda0003f06270 */
[----:B------:R-:W2:Y:S01]  /*1080*/  @!P0 LDC.64 R20, c[0x0][0x3a0] ;  /* 0x0000e800ff148b82 */ /* 0x000ea20000000a00 */
[----:B------:R-:W4:Y:S01]  /*1090*/  @!P0 LDG.E R22, desc[UR6][R18.64+0x4] ;  /* 0x0000040612168981 */ /* 0x000f22000c1e1900 */
[----:B--2---:R-:W-:-:S06]  /*10a0*/  @!P0 IMAD.WIDE R20, R29, 0x4, R20 ;  /* 0x000000041d148825 */ /* 0x004fcc00078e0214 */
[----:B------:R-:W4:Y:S01]  /*10b0*/  @!P0 LDG.E R20, desc[UR6][R20.64] ;  /* 0x0000000614148981 */ /* 0x000f22000c1e1900 */
[----:B------:R-:W-:Y:S01]  /*10c0*/  BSSY.RECONVERGENT B5, `(.L_x_28) ;  /* 0x0000011000057945 */ /* 0x000fe20003800200 */
[----:B------:R-:W-:Y:S01]  /*10d0*/  @!P0 PRMT R24, R24, 0x5410, R24 ;  /* 0x0000541018188816 */ /* 0x000fe20000000018 */
[----:B----4-:R-:W-:Y:S02]  /*10e0*/  @!P0 FFMA R25, -R22, R20, R25 ;  /* 0x0000001416198223 */ /* 0x010fe40000000119 */
[----:B------:R-:W-:Y:S05]  /*10f0*/  @!P0 BRA `(.L_x_29) ;  /* 0x0000000000348947 */ /* 0x000fea0003800000 */
[----:B------:R-:W2:Y:S02]  /*1100*/  LDCU.64 UR4, c[0x0][0x3b8] ;  /* 0x00007700ff0477ac */ /* 0x000ea40008000a00 */
[----:B--2---:R-:W-:-:S04]  /*1110*/  IADD3 R20, P0, PT, R27, UR4, RZ ;  /* 0x000000041b147c10 */ /* 0x004fc8000ff1e0ff */
[----:B------:R-:W-:-:S05]  /*1120*/  LEA.HI.X.SX32 R21, R27, UR5, 0x1, P0 ;  /* 0x000000051b157c11 */ /* 0x000fca00080f0eff */
[----:B------:R-:W2:Y:S02]  /*1130*/  LDG.E.U8 R20, desc[UR6][R20.64+0x1] ;  /* 0x0000010614147981 */ /* 0x000ea4000c1e1100 */
[----:B--2---:R-:W-:-:S13]  /*1140*/  ISETP.NE.AND P0, PT, R20, RZ, PT ;  /* 0x000000ff1400720c */ /* 0x004fda0003f05270 */
[----:B-----5:R-:W2:Y:S01]  /*1150*/  @P0 LDC.64 R22, c[0x0][0x3b0] ;  /* 0x0000ec00ff160b82 */ /* 0x020ea20000000a00 */
[----:B------:R-:W4:Y:S01]  /*1160*/  @P0 LDG.E R26, desc[UR6][R18.64+0x4] ;  /* 0x00000406121a0981 */ /* 0x000f22000c1e1900 */
[----:B--2---:R-:W-:-:S06]  /*1170*/  @P0 IMAD.WIDE R22, R29, 0x4, R22 ;  /* 0x000000041d160825 */ /* 0x004fcc00078e0216 */
[----:B------:R-:W4:Y:S01]  /*1180*/  @P0 LDG.E R22, desc[UR6][R22.64] ;  /* 0x0000000616160981 */ /* 0x000f22000c1e1900 */
[----:B------:R-:W-:-:S05]  /*1190*/  IMAD.MOV.U32 R28, RZ, RZ, 0x1 ;  /* 0x00000001ff1c7424 */ /* 0x000fca00078e00ff */
[----:B------:R-:W-:-:S04]  /*11a0*/  PRMT R24, R24, 0x5410, R28 ;  /* 0x0000541018187816 */ /* 0x000fc8000000001c */
[----:B------:R-:W-:Y:S01]  /*11b0*/  @P0 PRMT R24, R24, 0x5410, R24 ;  /* 0x0000541018180816 */ /* 0x000fe20000000018 */
[----:B----4-:R-:W-:-:S07]  /*11c0*/  @P0 FFMA R25, -R26, R22, R25 ;  /* 0x000000161a190223 */ /* 0x010fce0000000119 */
.L_x_29:
[----:B------:R-:W-:Y:S05]  /*11d0*/  BSYNC.RECONVERGENT B5 ;  /* 0x0000000000057941 */ /* 0x000fea0003800200 */
.L_x_28:
[----:B-----5:R-:W2:Y:S01]  /*11e0*/  LDG.E R23, desc[UR6][R16.64+0x8] ;  /* 0x0000080610177981 */ /* 0x020ea2000c1e1900 */
[----:B------:R-:W-:-:S03]  /*11f0*/  VIADD R21, R27, 0x2 ;  /* 0x000000021b157836 */ /* 0x000fc60000000000 */
[----:B------:R-:W5:Y:S02]  /*1200*/  LDG.E R29, desc[UR6][R16.64+0xc] ;  /* 0x00000c06101d7981 */ /* 0x000f64000c1e1900 */
[----:B------:R-:W-:-:S13]  /*1210*/  ISETP.GT.AND P0, PT, R21, R2, PT ;  /* 0x000000021500720c */ /* 0x000fda0003f04270 */
[----:B------:R-:W2:Y:S01]  /*1220*/  @!P0 LDC.64 R20, c[0x0][0x3a0] ;  /* 0x0000e800ff148b82 */ /* 0x000ea20000000a00 */
[----:B------:R-:W4:Y:S01]  /*1230*/  @!P0 LDG.E R22, desc[UR6][R18.64+0x8] ;  /* 0x0000080612168981 */ /* 0x000f22000c1e1900 */
[----:B--2---:R-:W-:-:S06]  /*1240*/  @!P0 IMAD.WIDE R20, R23, 0x4, R20 ;  /* 0x0000000417148825 */ /* 0x004fcc00078e0214 */
[----:B------:R2:W4:Y:S01]  /*1250*/  @!P0 LDG.E R20, desc[UR6][R20.64] ;  /* 0x0000000614148981 */ /* 0x000522000c1e1900 */
[----:B------:R-:W-:Y:S01]  /*1260*/  VIADD R26, R27, 0x3 ;  /* 0x000000031b1a7836 */ /* 0x000fe20000000000 */
[----:B------:R-:W-:Y:S04]  /*1270*/  BSSY.RECONVERGENT B5, `(.L_x_30) ;  /* 0x0000012000057945 */ /* 0x000fe80003800200 */
[----:B------:R-:W-:Y:S02]  /*1280*/  ISETP.GT.AND P1, PT, R26, R2, PT ;  /* 0x000000021a00720c */ /* 0x000fe40003f24270 */
[----:B--2---:R-:W-:Y:S01]  /*1290*/  @!P0 PRMT R21, R24, 0x7632, R21 ;  /* 0x0000763218158816 */ /* 0x004fe20000000015 */
[----:B----4-:R-:W-:Y:S01]  /*12a0*/  @!P0 FFMA R25, -R22, R20, R25 ;  /* 0x0000001416198223 */ /* 0x010fe20000000119 */
[----:B------:R-:W-:Y:S09]  /*12b0*/  @!P0 BRA `(.L_x_31) ;  /* 0x0000000000348947 */ /* 0x000ff20003800000 */
[----:B------:R-:W2:Y:S02]  /*12c0*/  LDCU.64 UR4, c[0x0][0x3b8] ;  /* 0x00007700ff0477ac */ /* 0x000ea40008000a00 */
[----:B--2---:R-:W-:-:S04]  /*12d0*/  IADD3 R20, P0, PT, R27, UR4, RZ ;  /* 0x000000041b147c10 */ /* 0x004fc8000ff1e0ff */
[----:B------:R-:W-:-:S05]  /*12e0*/  LEA.HI.X.SX32 R21, R27, UR5, 0x1, P0 ;  /* 0x000000051b157c11 */ /* 0x000fca00080f0eff */
[----:B------:R-:W2:Y:S02]  /*12f0*/  LDG.E.U8 R20, desc[UR6][R20.64+0x2] ;  /* 0x0000020614147981 */ /* 0x000ea4000c1e1100 */
[----:B--2---:R-:W-:-:S13]  /*1300*/  ISETP.NE.AND P0, PT, R20, RZ, PT ;  /* 0x000000ff1400720c */ /* 0x004fda0003f05270 */
[----:B-1----:R-:W1:Y:S01]  /*1310*/  @P0 LDC.64 R16, c[0x0][0x3b0] ;  /* 0x0000ec00ff100b82 */ /* 0x002e620000000a00 */
[----:B------:R-:W2:Y:S01]  /*1320*/  @P0 LDG.E R22, desc[UR6][R18.64+0x8] ;  /* 0x0000080612160981 */ /* 0x000ea2000c1e1900 */
[----:B-1----:R-:W-:-:S06]  /*1330*/  @P0 IMAD.WIDE R16, R23, 0x4, R16 ;  /* 0x0000000417100825 */ /* 0x002fcc00078e0210 */
[----:B------:R-:W2:Y:S01]  /*1340*/  @P0 LDG.E R16, desc[UR6][R16.64] ;  /* 0x0000000610100981 */ /* 0x000ea2000c1e1900 */
[----:B------:R-:W-:-:S05]  /*1350*/  IMAD.MOV.U32 R23, RZ, RZ, 0x1 ;  /* 0x00000001ff177424 */ /* 0x000fca00078e00ff */
[----:B------:R-:W-:-:S04]  /*1360*/  PRMT R21, R23, 0x7610, R21 ;  /* 0x0000761017157816 */ /* 0x000fc80000000015 */
[----:B------:R-:W-:Y:S01]  /*1370*/  @P0 PRMT R21, R24, 0x7632, R21 ;  /* 0x0000763218150816 */ /* 0x000fe20000000015 */
[----:B--2---:R-:W-:-:S07]  /*1380*/  @P0 FFMA R25, -R22, R16, R25 ;  /* 0x0000001016190223 */ /* 0x004fce0000000119 */
.L_x_31:
[----:B------:R-:W-:Y:S05]  /*1390*/  BSYNC.RECONVERGENT B5 ;  /* 0x0000000000057941 */ /* 0x000fea0003800200 */
.L_x_30:
[----:B-1----:R-:W1:Y:S01]  /*13a0*/  @!P1 LDC.64 R16, c[0x0][0x3a0] ;  /* 0x0000e800ff109b82 */ /* 0x002e620000000a00 */
[----:B------:R-:W2:Y:S01]  /*13b0*/  @!P1 LDG.E R20, desc[UR6][R18.64+0xc] ;  /* 0x00000c0612149981 */ /* 0x000ea2000c1e1900 */
[----:B-1---5:R-:W-:-:S06]  /*13c0*/  @!P1 IMAD.WIDE R16, R29, 0x4, R16 ;  /* 0x000000041d109825 */ /* 0x022fcc00078e0210 */
[----:B------:R-:W2:Y:S01]  /*13d0*/  @!P1 LDG.E R16, desc[UR6][R16.64] ;  /* 0x0000000610109981 */ /* 0x000ea2000c1e1900 */
[----:B------:R-:W-:Y:S01]  /*13e0*/  BSSY.RECONVERGENT B5, `(.L_x_32) ;  /* 0x0000010000057945 */ /* 0x000fe20003800200 */
[----:B------:R-:W-:Y:S01]  /*13f0*/  @!P1 PRMT R22, R21, 0x7610, R22 ;  /* 0x0000761015169816 */ /* 0x000fe20000000016 */
[----:B--2---:R-:W-:Y:S02]  /*1400*/  @!P1 FFMA R25, -R20, R16, R25 ;  /* 0x0000001014199223 */ /* 0x004fe40000000119 */
[----:B------:R-:W-:Y:S05]  /*1410*/  @!P1 BRA `(.L_x_33) ;  /* 0x0000000000309947 */ /* 0x000fea0003800000 */
[----:B------:R-:W1:Y:S02]  /*1420*/  LDCU.64 UR4, c[0x0][0x3b8] ;  /* 0x00007700ff0477ac */ /* 0x000e640008000a00 */
[----:B-1----:R-:W-:-:S04]  /*1430*/  IADD3 R16, P0, PT, R27, UR4, RZ ;  /* 0x000000041b107c10 */ /* 0x002fc8000ff1e0ff */
[----:B------:R-:W-:-:S05]  /*1440*/  LEA.HI.X.SX32 R17, R27, UR5, 0x1, P0 ;  /* 0x000000051b117c11 */ /* 0x000fca00080f0eff */
[----:B------:R-:W2:Y:S01]  /*1450*/  LDG.E.U8 R16, desc[UR6][R16.64+0x3] ;  /* 0x0000030610107981 */ /* 0x000ea2000c1e1100 */
[----:B------:R-:W-:Y:S01]  /*1460*/  IMAD.MOV.U32 R22, RZ, RZ, 0x1 ;  /* 0x00000001ff167424 */ /* 0x000fe200078e00ff */
[----:B--2---:R-:W-:-:S13]  /*1470*/  ISETP.NE.AND P0, PT, R16, RZ, PT ;  /* 0x000000ff1000720c */ /* 0x004fda0003f05270 */
[----:B------:R-:W-:Y:S05]  /*1480*/  @!P0 BRA `(.L_x_33) ;  /* 0x0000000000148947 */ /* 0x000fea0003800000 */
[----:B0-----:R-:W-:Y:S01]  /*1490*/  IMAD.WIDE R16, R29, 0x4, R8 ;  /* 0x000000041d107825 */ /* 0x001fe200078e0208 */
[----:B------:R-:W2:Y:S05]  /*14a0*/  LDG.E R18, desc[UR6][R18.64+0xc] ;  /* 0x00000c0612127981 */ /* 0x000eaa000c1e1900 */
[----:B------:R-:W2:Y:S01]  /*14b0*/  LDG.E R16, desc[UR6][R16.64] ;  /* 0x0000000610107981 */ /* 0x000ea2000c1e1900 */
[----:B------:R-:W-:Y:S01]  /*14c0*/  PRMT R22, R21, 0x7610, R22 ;  /* 0x0000761015167816 */ /* 0x000fe20000000016 */
[----:B--2---:R-:W-:-:S07]  /*14d0*/  FFMA R25, -R18, R16, R25 ;  /* 0x0000001012197223 */ /* 0x004fce0000000119 */
.L_x_33:
[----:B------:R-:W-:Y:S05]  /*14e0*/  BSYNC.RECONVERGENT B5 ;  /* 0x0000000000057941 */ /* 0x000fea0003800200 */
.L_x_32:
[----:B------:R-:W-:-:S05]  /*14f0*/  VIADD R27, R27, 0x4 ;  /* 0x000000041b1b7836 */ /* 0x000fca0000000000 */
[----:B------:R-:W-:-:S13]  /*1500*/  ISETP.NE.AND P0, PT, R27, R5, PT ;  /* 0x000000051b00720c */ /* 0x000fda0003f05270 */
[----:B------:R-:W-:Y:S05]  /*1510*/  @P0 BRA `(.L_x_34) ;  /* 0xfffffff8006c0947 */ /* 0x000fea000383ffff */
.L_x_16:
[----:B------:R-:W-:Y:S05]  /*1520*/  BSYNC.RECONVERGENT B1 ;  /* 0x0000000000017941 */ /* 0x000fea0003800200 */
.L_x_15:
[----:B0----5:R-:W0:Y:S01]  /*1530*/  MUFU.RCP R8, R7 ;  /* 0x0000000700087308 */ /* 0x021e220000001000 */
[----:B------:R-:W-:Y:S01]  /*1540*/  FFMA R6, R6, R7, R25 ;  /* 0x0000000706067223 */ /* 0x000fe20000000019 */
[----:B------:R-:W-:Y:S06]  /*1550*/  BSSY.RECONVERGENT B1, `(.L_x_35) ;  /* 0x000000b000017945 */ /* 0x000fec0003800200 */
[----:B------:R-:W4:Y:S01]  /*1560*/  FCHK P0, R6, R7 ;  /* 0x0000000706007302 */ /* 0x000f220000000000 */
[----:B0-----:R-:W-:-:S04]  /*1570*/  FFMA R5, -R7, R8, 1 ;  /* 0x3f80000007057423 */ /* 0x001fc80000000108 */
[----:B------:R-:W-:-:S04]  /*1580*/  FFMA R5, R8, R5, R8 ;  /* 0x0000000508057223 */ /* 0x000fc80000000008 */
[----:B------:R-:W-:-:S04]  /*1590*/  FFMA R8, R6, R5, RZ ;  /* 0x0000000506087223 */ /* 0x000fc800000000ff */
[----:B------:R-:W-:-:S04]  /*15a0*/  FFMA R9, -R7, R8, R6 ;  /* 0x0000000807097223 */ /* 0x000fc80000000106 */
[----:B------:R-:W-:Y:S01]  /*15b0*/  FFMA R5, R5, R9, R8 ;  /* 0x0000000905057223 */ /* 0x000fe20000000008 */
[----:B----4-:R-:W-:Y:S06]  /*15c0*/  @!P0 BRA `(.L_x_36) ;  /* 0x00000000000c8947 */ /* 0x010fec0003800000 */
[----:B------:R-:W-:-:S07]  /*15d0*/  MOV R8, 0x15f0 ;  /* 0x000015f000087802 */ /* 0x000fce0000000f00 */
[----:B-123--:R-:W-:Y:S05]  /*15e0*/  CALL.REL.NOINC `($__internal_0_$__cuda_sm3x_div_rn_noftz_f32_slowpath) ;  /* 0x0000001000987944 */ /* 0x00efea0003c00000 */
[----:B------:R-:W-:-:S07]  /*15f0*/  IMAD.MOV.U32 R5, RZ, RZ, R6 ;  /* 0x000000ffff057224 */ /* 0x000fce00078e0006 */
.L_x_36:
[----:B------:R-:W-:Y:S05]  /*1600*/  BSYNC.RECONVERGENT B1 ;  /* 0x0000000000017941 */ /* 0x000fea0003800200 */
.L_x_35:
[----:B------:R-:W0:Y:S01]  /*1610*/  LDC.64 R6, c[0x0][0x3b0] ;  /* 0x0000ec00ff067b82 */ /* 0x000e220000000a00 */
[----:B------:R-:W4:Y:S01]  /*1620*/  LDCU.64 UR4, c[0x0][0x3b8] ;  /* 0x00007700ff0477ac */ /* 0x000f220008000a00 */
[----:B--2---:R-:W-:Y:S01]  /*1630*/  IMAD.MOV.U32 R12, RZ, RZ, 0x1 ;  /* 0x00000001ff0c7424 */ /* 0x004fe200078e00ff */
[----:B------:R-:W-:Y:S01]  /*1640*/  PRMT R18, R22, 0x7610, R18 ;  /* 0x0000761016127816 */ /* 0x000fe20000000012 */
[----:B------:R-:W1:Y:S01]  /*1650*/  LDCU.64 UR8, c[0x0][0x3c0] ;  /* 0x00007800ff0877ac */ /* 0x000e620008000a00 */
[C---:B----4-:R-:W-:Y:S02]  /*1660*/  IADD3 R8, P0, PT, R2.reuse, UR4, RZ ;  /* 0x0000000402087c10 */ /* 0x050fe4000ff1e0ff */
[C---:B-1----:R-:W-:Y:S01]  /*1670*/  IADD3 R10, P1, PT, R2.reuse, UR8, RZ ;  /* 0x00000008020a7c10 */ /* 0x042fe2000ff3e0ff */
[----:B0-----:R-:W-:Y:S01]  /*1680*/  IMAD.WIDE R6, R2, 0x4, R6 ;  /* 0x0000000402067825 */ /* 0x001fe200078e0206 */
[C---:B------:R-:W-:Y:S02]  /*1690*/  IADD3.X R9, PT, PT, R4.reuse, UR5, RZ, P0, !PT ;  /* 0x0000000504097c10 */ /* 0x040fe400087fe4ff */
[----:B------:R-:W-:-:S02]  /*16a0*/  IADD3.X R11, PT, PT, R4, UR9, RZ, P1, !PT ;  /* 0x00000009040b7c10 */ /* 0x000fc40008ffe4ff */
[----:B------:R-:W-:Y:S01]  /*16b0*/  PRMT R4, R12, 0x7610, R4 ;  /* 0x000076100c047816 */ /* 0x000fe20000000004 */
[----:B------:R0:W-:Y:S04]  /*16c0*/  STG.E desc[UR6][R6.64], R5 ;  /* 0x0000000506007986 */ /* 0x0001e8000c101906 */
[----:B------:R0:W-:Y:S04]  /*16d0*/  STG.E.U8 desc[UR6][R8.64], R4 ;  /* 0x0000000408007986 */ /* 0x0001e8000c101106 */
[----:B------:R0:W-:Y:S02]  /*16e0*/  STG.E.U8 desc[UR6][R10.64], R4 ;  /* 0x000000040a007986 */ /* 0x0001e4000c101106 */
.L_x_14:
[----:B------:R-:W-:Y:S05]  /*16f0*/  BSYNC.RECONVERGENT B2 ;  /* 0x0000000000027941 */ /* 0x000fea0003800200 */
.L_x_13:
[----:B------:R-:W-:-:S05]  /*1700*/  VIADD R2, R2, 0x1 ;  /* 0x0000000102027836 */ /* 0x000fca0000000000 */
[----:B------:R-:W-:-:S13]  /*1710*/  ISETP.GE.AND P0, PT, R2, R3, PT ;  /* 0x000000030200720c */ /* 0x000fda0003f06270 */
[----:B------:R-:W-:Y:S05]  /*1720*/  @!P0 BRA `(.L_x_37) ;  /* 0xfffffff000088947 */ /* 0x000fea000383ffff */
[----:B------:R-:W-:Y:S05]  /*1730*/  BSYNC.RECONVERGENT B3 ;  /* 0x0000000000037941 */ /* 0x000fea0003800200 */
.L_x_12:
[----:B------:R-:W-:Y:S01]  /*1740*/  LOP3.LUT P0, RZ, R18, 0xff, RZ, 0xc0, !PT ;  /* 0x000000ff12ff7812 */ /* 0x000fe2000780c0ff */
[----:B------:R-:W-:Y:S01]  /*1750*/  IMAD.MOV.U32 R2, RZ, RZ, R0 ;  /* 0x000000ffff027224 */ /* 0x000fe200078e0000 */
[----:B------:R-:W-:-:S11]  /*1760*/  PRMT R18, RZ, 0x7610, R18 ;  /* 0x00007610ff127816 */ /* 0x000fd60000000012 */
[----:B------:R-:W-:Y:S05]  /*1770*/  @P0 BRA `(.L_x_38) ;  /* 0xffffffec00f00947 */ /* 0x000fea000383ffff */
[----:B------:R-:W-:Y:S05]  /*1780*/  BSYNC.RECONVERGENT B4 ;  /* 0x0000000000047941 */ /* 0x000fea0003800200 */
.L_x_11:
[----:B------:R-:W-:Y:S01]  /*1790*/  PRMT R18, RZ, 0x7610, R18 ;  /* 0x00007610ff127816 */ /* 0x000fe20000000012 */
[----:B------:R-:W-:-:S07]  /*17a0*/  IMAD.MOV.U32 R2, RZ, RZ, R3 ;  /* 0x000000ffff027224 */ /* 0x000fce00078e0003 */
.L_x_65:
[----:B----4-:R-:W-:Y:S01]  /*17b0*/  BSSY.RECONVERGENT B3, `(.L_x_39) ;  /* 0x0000102000037945 */ /* 0x010fe20003800200 */
.L_x_64:
[----:B------:R-:W1:Y:S01]  /*17c0*/  LDCU.64 UR4, c[0x0][0x3c0] ;  /* 0x00007800ff0477ac */ /* 0x000e620008000a00 */
[----:B0-----:R-:W-:Y:S02]  /*17d0*/  SHF.R.S32.HI R4, RZ, 0x1f, R2 ;  /* 0x0000001fff047819 */ /* 0x001fe40000011402 */
[----:B-1----:R-:W-:-:S04]  /*17e0*/  IADD3 R6, P0, PT, R2, UR4, RZ ;  /* 0x0000000402067c10 */ /* 0x002fc8000ff1e0ff */
[----:B------:R-:W-:-:S05]  /*17f0*/  IADD3.X R7, PT, PT, R4, UR5, RZ, P0, !PT ;  /* 0x0000000504077c10 */ /* 0x000fca00087fe4ff */
[----:B------:R-:W2:Y:S01]  /*1800*/  LDG.E.U8 R6, desc[UR6][R6.64+-0x1] ;  /* 0xffffff0606067981 */ /* 0x000ea2000c1e1100 */
[----:B------:R-:W-:Y:S01]  /*1810*/  BSSY.RECONVERGENT B2, `(.L_x_40) ;  /* 0x00000f8000027945 */ /* 0x000fe20003800200 */
[----:B------:R-:W-:Y:S01]  /*1820*/  VIADD R5, R2, 0xffffffff ;  /* 0xffffffff02057836 */ /* 0x000fe20000000000 */
[----:B--2---:R-:W-:-:S13]  /*1830*/  ISETP.NE.AND P0, PT, R6, RZ, PT ;  /* 0x000000ff0600720c */ /* 0x004fda0003f05270 */
[----:B----4-:R-:W-:Y:S05]  /*1840*/  @!P0 BRA `(.L_x_41) ;  /* 0x0000000c00d08947 */ /* 0x010fea0003800000 */
[----:B------:R-:W0:Y:S08]  /*1850*/  LDC.64 R10, c[0x0][0x380] ;  /* 0x0000e000ff0a7b82 */ /* 0x000e300000000a00 */
[----:B------:R-:W1:Y:S08]  /*1860*/  LDC.64 R8, c[0x0][0x3b0] ;  /* 0x0000ec00ff087b82 */ /* 0x000e700000000a00 */
[----:B------:R-:W2:Y:S01]  /*1870*/  LDC.64 R12, c[0x0][0x3a8] ;  /* 0x0000ea00ff0c7b82 */ /* 0x000ea20000000a00 */
[----:B0-----:R-:W-:-:S05]  /*1880*/  IMAD.WIDE R10, R2, 0x4, R10 ;  /* 0x00000004020a7825 */ /* 0x001fca00078e020a */
[----:B------:R-:W4:Y:S04]  /*1890*/  LDG.E R17, desc[UR6][R10.64+-0x4] ;  /* 0xfffffc060a117981 */ /* 0x000f28000c1e1900 */
[----:B------:R-:W4:Y:S01]  /*18a0*/  LDG.E R6, desc[UR6][R10.64] ;  /* 0x000000060a067981 */ /* 0x000f22000c1e1900 */
[----:B-1----:R-:W-:-:S04]  /*18b0*/  IMAD.WIDE R24, R2, 0x4, R8 ;  /* 0x0000000402187825 */ /* 0x002fc800078e0208 */
[----:B--2---:R-:W-:Y:S02]  /*18c0*/  IMAD.WIDE R12, R2, 0x4, R12 ;  /* 0x00000004020c7825 */ /* 0x004fe400078e020c */
[----:B------:R0:W5:Y:S04]  /*18d0*/  LDG.E R24, desc[UR6][R24.64+-0x4] ;  /* 0xfffffc0618187981 */ /* 0x000168000c1e1900 */
[----:B------:R0:W5:Y:S01]  /*18e0*/  LDG.E R7, desc[UR6][R12.64+-0x4] ;  /* 0xfffffc060c077981 */ /* 0x000162000c1e1900 */
[----:B------:R-:W-:Y:S01]  /*18f0*/  BSSY.RECONVERGENT B1, `(.L_x_42) ;  /* 0x00000ca000017945 */ /* 0x000fe20003800200 */
[----:B------:R-:W-:Y:S02]  /*1900*/  PRMT R22, R18, 0x7610, R22 ;  /* 0x0000761012167816 */ /* 0x000fe40000000016 */
[----:B----4-:R-:W-:-:S13]  /*1910*/  ISETP.GE.AND P0, PT, R17, R6, PT ;  /* 0x000000061100720c */ /* 0x010fda0003f06270 */
[----:B0-----:R-:W-:Y:S05]  /*1920*/  @P0 BRA `(.L_x_43) ;  /* 0x0000000c00180947 */ /* 0x001fea0003800000 */
[--C-:B------:R-:W-:Y:S01]  /*1930*/  IMAD.IADD R16, R6, 0x1, -R17.reuse ;  /* 0x0000000106107824 */ /* 0x100fe200078e0a11 */
[----:B------:R-:W-:Y:S01]  /*1940*/  BSSY.RECONVERGENT B4, `(.L_x_44) ;  /* 0x0000057000047945 */ /* 0x000fe20003800200 */
[----:B------:R-:W-:Y:S01]  /*1950*/  PRMT R22, R18, 0x7610, R22 ;  /* 0x0000761012167816 */ /* 0x000fe20000000016 */
[----:B------:R-:W-:Y:S02]  /*1960*/  IMAD.MOV.U32 R25, RZ, RZ, R17 ;  /* 0x000000ffff197224 */ /* 0x000fe400078e0011 */
[----:B------:R-:W-:-:S13]  /*1970*/  LOP3.LUT P0, R16, R16, 0x3, RZ, 0xc0, !PT ;  /* 0x0000000310107812 */ /* 0x000fda000780c0ff */
[----:B------:R-:W-:Y:S05]  /*1980*/  @!P0 BRA `(.L_x_45) ;  /* 0x0000000400488947 */ /* 0x000fea0003800000 */
[----:B------:R-:W0:Y:S01]  /*1990*/  LDC.64 R10, c[0x0][0x388] ;  /* 0x0000e200ff0a7b82 */ /* 0x000e220000000a00 */
[----:B------:R-:W-:-:S07]  /*19a0*/  ISETP.GE.AND P0, PT, R17, R5, PT ;  /* 0x000000051100720c */ /* 0x000fce0003f06270 */
[----:B------:R-:W1:Y:S08]  /*19b0*/  LDC.64 R12, c[0x0][0x390] ;  /* 0x0000e400ff0c7b82 */ /* 0x000e700000000a00 */
[----:B---3--:R-:W2:Y:S01]  /*19c0*/  @P0 LDC.64 R14, c[0x0][0x3a0] ;  /* 0x0000e800ff0e0b82 */ /* 0x008ea20000000a00 */
[----:B0-----:R-:W-:-:S05]  /*19d0*/  IMAD.WIDE R10, R17, 0x4, R10 ;  /* 0x00000004110a7825 */ /* 0x001fca00078e020a */
[----:B------:R-:W2:Y:S01]  /*19e0*/  LDG.E R19, desc[UR6][R10.64] ;  /* 0x000000060a137981 */ /* 0x000ea2000c1e1900 */
[----:B-1----:R-:W-:-:S05]  /*19f0*/  IMAD.WIDE R12, R17, 0x4, R12 ;  /* 0x00000004110c7825 */ /* 0x002fca00078e020c */
[----:B------:R-:W3:Y:S01]  /*1a00*/  @P0 LDG.E R21, desc[UR6][R12.64] ;  /* 0x000000060c150981 */ /* 0x000ee2000c1e1900 */
[----:B--2---:R-:W-:-:S06]  /*1a10*/  @P0 IMAD.WIDE R14, R19, 0x4, R14 ;  /* 0x00000004130e0825 */ /* 0x004fcc00078e020e */
[----:B------:R-:W3:Y:S01]  /*1a20*/  @P0 LDG.E R14, desc[UR6][R14.64] ;  /* 0x000000060e0e0981 */ /* 0x000ee2000c1e1900 */
[----:B------:R-:W-:Y:S01]  /*1a30*/  BSSY.RECONVERGENT B5, `(.L_x_46) ;  /* 0x0000011000057945 */ /* 0x000fe20003800200 */
[----:B------:R-:W-:Y:S02]  /*1a40*/  ISETP.NE.AND P1, PT, R16, 0x1, PT ;  /* 0x000000011000780c */ /* 0x000fe40003f25270 */
[----:B------:R-:W-:Y:S01]  /*1a50*/  @P0 PRMT R22, R18, 0x7610, R22 ;  /* 0x0000761012160816 */ /* 0x000fe20000000016 */
[----:B---3-5:R-:W-:Y:S01]  /*1a60*/  @P0 FFMA R24, -R21, R14, R24 ;  /* 0x0000000e15180223 */ /* 0x028fe20000000118 */
[----:B------:R-:W-:Y:S09]  /*1a70*/  @P0 BRA `(.L_x_47) ;  /* 0x0000000000300947 */ /* 0x000ff20003800000 */
[----:B------:R-:W0:Y:S02]  /*1a80*/  LDCU.64 UR4, c[0x0][0x3b8] ;  /* 0x00007700ff0477ac */ /* 0x000e240008000a00 */
[----:B0-----:R-:W-:-:S04]  /*1a90*/  IADD3 R14, P0, PT, R17, UR4, RZ ;  /* 0x00000004110e7c10 */ /* 0x001fc8000ff1e0ff */
[----:B------:R-:W-:-:S05]  /*1aa0*/  LEA.HI.X.SX32 R15, R17, UR5, 0x1, P0 ;  /* 0x00000005110f7c11 */ /* 0x000fca00080f0eff */
[----:B------:R-:W2:Y:S01]  /*1ab0*/  LDG.E.U8 R14, desc[UR6][R14.64] ;  /* 0x000000060e0e7981 */ /* 0x000ea2000c1e1100 */
[----:B------:R-:W-:Y:S01]  /*1ac0*/  IMAD.MOV.U32 R22, RZ, RZ, 0x1 ;  /* 0x00000001ff167424 */ /* 0x000fe200078e00ff */
[----:B--2---:R-:W-:-:S13]  /*1ad0*/  ISETP.NE.AND P0, PT, R14, 0x1, PT ;  /* 0x000000010e00780c */ /* 0x004fda0003f05270 */
[----:B------:R-:W-:Y:S05]  /*1ae0*/  @!P0 BRA `(.L_x_47) ;  /* 0x0000000000148947 */ /* 0x000fea0003800000 */
[----:B------:R-:W-:Y:S02]  /*1af0*/  IMAD.WIDE R14, R19, 0x4, R8 ;  /* 0x00000004130e7825 */ /* 0x000fe400078e0208 */
[----:B------:R-:W2:Y:S04]  /*1b00*/  LDG.E R19, desc[UR6][R12.64] ;  /* 0x000000060c137981 */ /* 0x000ea8000c1e1900 */
[----:B------:R-:W2:Y:S01]  /*1b10*/  LDG.E R15, desc[UR6][R14.64] ;  /* 0x000000060e0f7981 */ /* 0x000ea2000c1e1900 */
[----:B------:R-:W-:Y:S01]  /*1b20*/  PRMT R22, R18, 0x7610, R22 ;  /* 0x0000761012167816 */ /* 0x000fe20000000016 */
[----:B--2---:R-:W-:-:S07]  /*1b30*/  FFMA R24, -R19, R15, R24 ;  /* 0x0000000f13187223 */ /* 0x004fce0000000118 */
.L_x_47:
[----:B------:R-:W-:Y:S05]  /*1b40*/  BSYNC.RECONVERGENT B5 ;  /* 0x0000000000057941 */ /* 0x000fea0003800200 */
.L_x_46:
[----:B------:R-:W-:Y:S01]  /*1b50*/  VIADD R25, R17, 0x1 ;  /* 0x0000000111197836 */ /* 0x000fe20000000000 */
[----:B------:R-:W-:Y:S06]  /*1b60*/  @!P1 BRA `(.L_x_45) ;  /* 0x0000000000d09947 */ /* 0x000fec0003800000 */
[----:B------:R-:W2:Y:S01]  /*1b70*/  LDG.E R19, desc[UR6][R10.64+0x4] ;  /* 0x000004060a137981 */ /* 0x000ea2000c1e1900 */
[----:B------:R-:W-:-:S13]  /*1b80*/  ISETP.GE.AND P0, PT, R25, R5, PT ;  /* 0x000000051900720c */ /* 0x000fda0003f06270 */
[----:B------:R-:W2:Y:S01]  /*1b90*/  @P0 LDC.64 R14, c[0x0][0x3a0] ;  /* 0x0000e800ff0e0b82 */ /* 0x000ea20000000a00 */
[----:B------:R-:W3:Y:S01]  /*1ba0*/  @P0 LDG.E R21, desc[UR6][R12.64+0x4] ;  /* 0x000004060c150981 */ /* 0x000ee2000c1e1900 */
[----:B--2---:R-:W-:-:S06]  /*1bb0*/  @P0 IMAD.WIDE R14, R19, 0x4, R14 ;  /* 0x00000004130e0825 */ /* 0x004fcc00078e020e */
[----:B------:R0:W3:Y:S01]  /*1bc0*/  @P0 LDG.E R14, desc[UR6][R14.64] ;  /* 0x000000060e0e0981 */ /* 0x0000e2000c1e1900 */
[----:B------:R-:W-:Y:S01]  /*1bd0*/  BSSY.RECONVERGENT B5, `(.L_x_48) ;  /* 0x0000012000057945 */ /* 0x000fe20003800200 */
[----:B------:R-:W-:Y:S02]  /*1be0*/  ISETP.NE.AND P1, PT, R16, 0x2, PT ;  /* 0x000000021000780c */ /* 0x000fe40003f25270 */
[----:B0-----:R-:W-:Y:S01]  /*1bf0*/  @P0 PRMT R15, R22, 0x7610, R15 ;  /* 0x00007610160f0816 */ /* 0x001fe2000000000f */
[----:B---3--:R-:W-:Y:S01]  /*1c00*/  @P0 FFMA R24, -R21, R14, R24 ;  /* 0x0000000e15180223 */ /* 0x008fe20000000118 */
[----:B------:R-:W-:Y:S09]  /*1c10*/  @P0 BRA `(.L_x_49) ;  /* 0x0000000000340947 */ /* 0x000ff20003800000 */
[----:B------:R-:W0:Y:S02]  /*1c20*/  LDCU.64 UR4, c[0x0][0x3b8] ;  /* 0x00007700ff0477ac */ /* 0x000e240008000a00 */
[----:B0-----:R-:W-:-:S04]  /*1c30*/  IADD3 R14, P0, PT, R17, UR4, RZ ;  /* 0x00000004110e7c10 */ /* 0x001fc8000ff1e0ff */
[----:B------:R-:W-:-:S05]  /*1c40*/  LEA.HI.X.SX32 R15, R17, UR5, 0x1, P0 ;  /* 0x00000005110f7c11 */ /* 0x000fca00080f0eff */
[----:B------:R0:W2:Y:S01]  /*1c50*/  LDG.E.U8 R14, desc[UR6][R14.64+0x1] ;  /* 0x000001060e0e7981 */ /* 0x0000a2000c1e1100 */
[----:B------:R-:W-:-:S05]  /*1c60*/  IMAD.MOV.U32 R16, RZ, RZ, 0x1 ;  /* 0x00000001ff107424 */ /* 0x000fca00078e00ff */
[----:B0-----:R-:W-:Y:S02]  /*1c70*/  PRMT R15, R16, 0x7610, R15 ;  /* 0x00007610100f7816 */ /* 0x001fe4000000000f */
[----:B--2---:R-:W-:-:S13]  /*1c80*/  ISETP.NE.AND P0, PT, R14, 0x1, PT ;  /* 0x000000010e00780c */ /* 0x004fda0003f05270 */
[----:B------:R-:W-:Y:S05]  /*1c90*/  @!P0 BRA `(.L_x_49) ;  /* 0x0000000000148947 */ /* 0x000fea0003800000 */
[----:B------:R-:W-:Y:S01]  /*1ca0*/  IMAD.WIDE R18, R19, 0x4, R8 ;  /* 0x0000000413127825 */ /* 0x000fe200078e0208 */
[----:B------:R-:W2:Y:S05]  /*1cb0*/  LDG.E R21, desc[UR6][R12.64+0x4] ;  /* 0x000004060c157981 */ /* 0x000eaa000c1e1900 */
[----:B------:R-:W2:Y:S01]  /*1cc0*/  LDG.E R19, desc[UR6][R18.64] ;  /* 0x0000000612137981 */ /* 0x000ea2000c1e1900 */
[----:B------:R-:W-:Y:S01]  /*1cd0*/  PRMT R15, R22, 0x7610, R15 ;  /* 0x00007610160f7816 */ /* 0x000fe2000000000f */
[----:B--2---:R-:W-:-:S07]  /*1ce0*/  FFMA R24, -R21, R19, R24 ;  /* 0x0000001315187223 */ /* 0x004fce0000000118 */
.L_x_49:
[----:B------:R-:W-:Y:S05]  /*1cf0*/  BSYNC.RECONVERGENT B5 ;  /* 0x0000000000057941 */ /* 0x000fea0003800200 */
.L_x_48:
[----:B------:R-:W-:Y:S01]  /*1d00*/  VIADD R25, R17, 0x2 ;  /* 0x0000000211197836 */ /* 0x000fe20000000000 */
[----:B------:R-:W-:Y:S01]  /*1d10*/  PRMT R22, R15, 0x7610, R22 ;  /* 0x000076100f167816 */ /* 0x000fe20000000016 */
[----:B------:R-:W-:Y:S06]  /*1d20*/  @!P1 BRA `(.L_x_45) ;  /* 0x0000000000609947 */ /* 0x000fec0003800000 */
[----:B------:R-:W2:Y:S01]  /*1d30*/  LDG.E R23, desc[UR6][R10.64+0x8] ;  /* 0x000008060a177981 */ /* 0x000ea2000c1e1900 */
[----:B------:R-:W-:-:S13]  /*1d40*/  ISETP.GE.AND P0, PT, R25, R5, PT ;  /* 0x000000051900720c */ /* 0x000fda0003f06270 */
[----:B------:R-:W2:Y:S01]  /*1d50*/  @P0 LDC.64 R18, c[0x0][0x3a0] ;  /* 0x0000e800ff120b82 */ /* 0x000ea20000000a00 */
[----:B------:R-:W3:Y:S01]  /*1d60*/  @P0 LDG.E R21, desc[UR6][R12.64+0x8] ;  /* 0x000008060c150981 */ /* 0x000ee2000c1e1900 */
[----:B--2---:R-:W-:-:S06]  /*1d70*/  @P0 IMAD.WIDE R18, R23, 0x4, R18 ;  /* 0x0000000417120825 */ /* 0x004fcc00078e0212 */
[----:B------:R-:W3:Y:S01]  /*1d80*/  @P0 LDG.E R18, desc[UR6][R18.64] ;  /* 0x0000000612120981 */ /* 0x000ee2000c1e1900 */
[----:B------:R-:W-:Y:S01]  /*1d90*/  BSSY.RECONVERGENT B5, `(.L_x_50) ;  /* 0x0000010000057945 */ /* 0x000fe20003800200 */
[----:B------:R-:W-:Y:S01]  /*1da0*/  @P0 PRMT R22, R15, 0x7610, R22 ;  /* 0x000076100f160816 */ /* 0x000fe20000000016 */
[----:B---3--:R-:W-:Y:S02]  /*1db0*/  @P0 FFMA R24, -R21, R18, R24 ;  /* 0x0000001215180223 */ /* 0x008fe40000000118 */
[----:B------:R-:W-:Y:S05]  /*1dc0*/  @P0 BRA `(.L_x_51) ;  /* 0x0000000000300947 */ /* 0x000fea0003800000 */
[----:B------:R-:W0:Y:S02]  /*1dd0*/  LDCU.64 UR4, c[0x0][0x3b8] ;  /* 0x00007700ff0477ac */ /* 0x000e240008000a00 */
[----:B0-----:R-:W-:-:S04]  /*1de0*/  IADD3 R10, P0, PT, R17, UR4, RZ ;  /* 0x00000004110a7c10 */ /* 0x001fc8000ff1e0ff */
[----:B------:R-:W-:-:S05]  /*1df0*/  LEA.HI.X.SX32 R11, R17, UR5, 0x1, P0 ;  /* 0x00000005110b7c11 */ /* 0x000fca00080f0eff */
[----:B------:R-:W2:Y:S01]  /*1e00*/  LDG.E.U8 R10, desc[UR6][R10.64+0x2] ;  /* 0x000002060a0a7981 */ /* 0x000ea2000c1e1100 */
[----:B------:R-:W-:Y:S01]  /*1e10*/  IMAD.MOV.U32 R22, RZ, RZ, 0x1 ;  /* 0x00000001ff167424 */ /* 0x000fe200078e00ff */
[----:B--2---:R-:W-:-:S13]  /*1e20*/  ISETP.NE.AND P0, PT, R10, 0x1, PT ;  /* 0x000000010a00780c */ /* 0x004fda0003f05270 */
[----:B------:R-:W-:Y:S05]  /*1e30*/  @!P0 BRA `(.L_x_51) ;  /* 0x0000000000148947 */ /* 0x000fea0003800000 */
[----:B------:R-:W-:Y:S01]  /*1e40*/  IMAD.WIDE R8, R23, 0x4, R8 ;  /* 0x0000000417087825 */ /* 0x000fe200078e0208 */
[----:B------:R-:W2:Y:S05]  /*1e50*/  LDG.E R13, desc[UR6][R12.64+0x8] ;  /* 0x000008060c0d7981 */ /* 0x000eaa000c1e1900 */
[----:B------:R-:W2:Y:S01]  /*1e60*/  LDG.E R9, desc[UR6][R8.64] ;  /* 0x0000000608097981 */ /* 0x000ea2000c1e1900 */
[----:B------:R-:W-:Y:S01]  /*1e70*/  PRMT R22, R15, 0x7610, R22 ;  /* 0x000076100f167816 */ /* 0x000fe20000000016 */
[----:B--2---:R-:W-:-:S07]  /*1e80*/  FFMA R24, -R13, R9, R24 ;  /* 0x000000090d187223 */ /* 0x004fce0000000118 */
.L_x_51:
[----:B------:R-:W-:Y:S05]  /*1e90*/  BSYNC.RECONVERGENT B5 ;  /* 0x0000000000057941 */ /* 0x000fea0003800200 */
.L_x_50:
[----:B------:R-:W-:-:S07]  /*1ea0*/  VIADD R25, R17, 0x3 ;  /* 0x0000000311197836 */ /* 0x000fce0000000000 */
.L_x_45:
[----:B------:R-:W-:Y:S05]  /*1eb0*/  BSYNC.RECONVERGENT B4 ;  /* 0x0000000000047941 */ /* 0x000fea0003800200 */
.L_x_44:
[----:B------:R-:W0:Y:S01]  /*1ec0*/  LDC.64 R8, c[0x0][0x3b0] ;  /* 0x0000ec00ff087b82 */ /* 0x000e220000000a00 */
[----:B------:R-:W-:-:S05]  /*1ed0*/  IMAD.IADD R16, R17, 0x1, -R6 ;  /* 0x0000000111107824 */ /* 0x000fca00078e0a06 */
[----:B------:R-:W-:Y:S02]  /*1ee0*/  ISETP.GT.U32.AND P0, PT, R16, -0x4, PT ;  /* 0xfffffffc1000780c */ /* 0x000fe40003f04070 */
[----:B------:R-:W1:Y:S08]  /*1ef0*/  LDC.64 R10, c[0x0][0x388] ;  /* 0x0000e200ff0a7b82 */ /* 0x000e700000000a00 */
[----:B------:R-:W2:Y:S08]  /*1f00*/  LDC.64 R12, c[0x0][0x390] ;  /* 0x0000e400ff0c7b82 */ /* 0x000eb00000000a00 */
[----:B---3--:R-:W4:Y:S01]  /*1f10*/  LDC.64 R14, c[0x0][0x3a0] ;  /* 0x0000e800ff0e7b82 */ /* 0x008f220000000a00 */
[----:B------:R-:W-:Y:S05]  /*1f20*/  @P0 BRA `(.L_x_43) ;  /* 0x0000000400980947 */ /* 0x000fea0003800000 */
.L_x_61:
[----:B-1----:R-:W-:-:S05]  /*1f30*/  IMAD.WIDE R16, R25, 0x4, R10 ;  /* 0x0000000419107825 */ /* 0x002fca00078e020a */
[----:B-----5:R1:W5:Y:S01]  /*1f40*/  LDG.E R23, desc[UR6][R16.64] ;  /* 0x0000000610177981 */ /* 0x020362000c1e1900 */
[C---:B------:R-:W-:Y:S01]  /*1f50*/  ISETP.GE.AND P0, PT, R25.reuse, R5, PT ;  /* 0x000000051900720c */ /* 0x040fe20003f06270 */
[----:B------:R-:W-:Y:S01]  /*1f60*/  BSSY.RECONVERGENT B4, `(.L_x_52) ;  /* 0x0000015000047945 */ /* 0x000fe20003800200 */
[----:B--2---:R-:W-:-:S11]  /*1f70*/  IMAD.WIDE R18, R25, 0x4, R12 ;  /* 0x0000000419127825 */ /* 0x004fd600078e020c */
[----:B------:R-:W-:Y:S05]  /*1f80*/  @P0 BRA `(.L_x_53) ;  /* 0x0000000000340947 */ /* 0x000fea0003800000 */
[----:B------:R-:W2:Y:S02]  /*1f90*/  LDCU.64 UR4, c[0x0][0x3b8] ;  /* 0x00007700ff0477ac */ /* 0x000ea40008000a00 */
[----:B--2---:R-:W-:-:S04]  /*1fa0*/  IADD3 R20, P0, PT, R25, UR4, RZ ;  /* 0x0000000419147c10 */ /* 0x004fc8000ff1e0ff */
[----:B------:R-:W-:-:S05]  /*1fb0*/  LEA.HI.X.SX32 R21, R25, UR5, 0x1, P0 ;  /* 0x0000000519157c11 */ /* 0x000fca00080f0eff */
[----:B------:R-:W2:Y:S01]  /*1fc0*/  LDG.E.U8 R20, desc[UR6][R20.64] ;  /* 0x0000000614147981 */ /* 0x000ea2000c1e1100 */
[----:B------:R-:W-:Y:S01]  /*1fd0*/  IMAD.MOV.U32 R26, RZ, RZ, 0x1 ;  /* 0x00000001ff1a7424 */ /* 0x000fe200078e00ff */
[----:B--2---:R-:W-:-:S13]  /*1fe0*/  ISETP.NE.AND P0, PT, R20, 0x1, PT ;  /* 0x000000011400780c */ /* 0x004fda0003f05270 */
[----:B------:R-:W-:Y:S05]  /*1ff0*/  @!P0 BRA `(.L_x_54) ;  /* 0x00000000002c8947 */ /* 0x000fea0003800000 */
[----:B0----5:R-:W-:Y:S02]  /*2000*/  IMAD.WIDE R20, R23, 0x4, R8 ;  /* 0x0000000417147825 */ /* 0x021fe400078e0208 */
[----:B------:R-:W2:Y:S04]  /*2010*/  LDG.E R23, desc[UR6][R18.64] ;  /* 0x0000000612177981 */ /* 0x000ea8000c1e1900 */
[----:B------:R-:W2:Y:S01]  /*2020*/  LDG.E R20, desc[UR6][R20.64] ;  /* 0x0000000614147981 */ /* 0x000ea2000c1e1900 */
[----:B------:R-:W-:Y:S01]  /*2030*/  PRMT R26, R22, 0x7610, R26 ;  /* 0x00007610161a7816 */ /* 0x000fe2000000001a */
[----:B--2---:R-:W-:Y:S01]  /*2040*/  FFMA R24, -R23, R20, R24 ;  /* 0x0000001417187223 */ /* 0x004fe20000000118 */
[----:B------:R-:W-:Y:S06]  /*2050*/  BRA `(.L_x_54) ;  /* 0x0000000000147947 */ /* 0x000fec0003800000 */
.L_x_53:
[----:B----45:R-:W-:Y:S02]  /*2060*/  IMAD.WIDE R20, R23, 0x4, R14 ;  /* 0x0000000417147825 */ /* 0x030fe400078e020e */
[----:B------:R-:W2:Y:S04]  /*2070*/  LDG.E R23, desc[UR6][R18.64] ;  /* 0x0000000612177981 */ /* 0x000ea8000c1e1900 */
[----:B------:R-:W2:Y:S01]  /*2080*/  LDG.E R21, desc[UR6][R20.64] ;  /* 0x0000000614157981 */ /* 0x000ea2000c1e1900 */
[----:B------:R-:W-:Y:S01]  /*2090*/  PRMT R26, R22, 0x7610, R26 ;  /* 0x00007610161a7816 */ /* 0x000fe2000000001a */
[----:B--2---:R-:W-:-:S07]  /*20a0*/  FFMA R24, -R23, R21, R24 ;  /* 0x0000001517187223 */ /* 0x004fce0000000118 */
.L_x_54:
[----:B------:R-:W-:Y:S05]  /*20b0*/  BSYNC.RECONVERGENT B4 ;  /* 0x0000000000047941 */ /* 0x000fea0003800200 */
.L_x_52:
[----:B------:R-:W2:Y:S01]  /*20c0*/  LDG.E R27, desc[UR6][R16.64+0x4] ;  /* 0x00000406101b7981 */ /* 0x000ea2000c1e1900 */
[----:B------:R-:W-:-:S05]  /*20d0*/  VIADD R20, R25, 0x1 ;  /* 0x0000000119147836 */ /* 0x000fca0000000000 */
[----:B------:R-:W-:-:S13]  /*20e0*/  ISETP.GE.AND P0, PT, R20, R5, PT ;  /* 0x000000051400720c */ /* 0x000fda0003f06270 */
[----:B------:R-:W2:Y:S01]  /*20f0*/  @P0 LDC.64 R20, c[0x0][0x3a0] ;  /* 0x0000e800ff140b82 */ /* 0x000ea20000000a00 */
[----:B-----5:R-:W3:Y:S01]  /*2100*/  @P0 LDG.E R23, desc[UR6][R18.64+0x4] ;  /* 0x0000040612170981 */ /* 0x020ee2000c1e1900 */
[----:B--2---:R-:W-:-:S06]  /*2110*/  @P0 IMAD.WIDE R20, R27, 0x4, R20 ;  /* 0x000000041b140825 */ /* 0x004fcc00078e0214 */
[----:B------:R-:W3:Y:S01]  /*2120*/  @P0 LDG.E R20, desc[UR6][R20.64] ;  /* 0x0000000614140981 */ /* 0x000ee2000c1e1900 */
[----:B------:R-:W-:Y:S01]  /*2130*/  BSSY.RECONVERGENT B4, `(.L_x_55) ;  /* 0x0000011000047945 */ /* 0x000fe20003800200 */
[----:B------:R-:W-:Y:S01]  /*2140*/  @P0 PRMT R26, R26, 0x5410, R26 ;  /* 0x000054101a1a0816 */ /* 0x000fe2000000001a */
[----:B---3--:R-:W-:Y:S02]  /*2150*/  @P0 FFMA R24, -R23, R20, R24 ;  /* 0x0000001417180223 */ /* 0x008fe40000000118 */
[----:B------:R-:W-:Y:S05]  /*2160*/  @P0 BRA `(.L_x_56) ;  /* 0x0000000000340947 */ /* 0x000fea0003800000 */
[----:B------:R-:W2:Y:S02]  /*2170*/  LDCU.64 UR4, c[0x0][0x3b8] ;  /* 0x00007700ff0477ac */ /* 0x000ea40008000a00 */
[----:B--2---:R-:W-:-:S04]  /*2180*/  IADD3 R20, P0, PT, R25, UR4, RZ ;  /* 0x0000000419147c10 */ /* 0x004fc8000ff1e0ff */
[----:B------:R-:W-:-:S05]  /*2190*/  LEA.HI.X.SX32 R21, R25, UR5, 0x1, P0 ;  /* 0x0000000519157c11 */ /* 0x000fca00080f0eff */
[----:B------:R-:W2:Y:S02]  /*21a0*/  LDG.E.U8 R20, desc[UR6][R20.64+0x1] ;  /* 0x0000010614147981 */ /* 0x000ea4000c1e1100 */
[----:B--2---:R-:W-:-:S13]  /*21b0*/  ISETP.NE.AND P0, PT, R20, 0x1, PT ;  /* 0x000000011400780c */ /* 0x004fda0003f05270 */
[----:B------:R-:W2:Y:S02]  /*21c0*/  @P0 LDC.64 R22, c[0x0][0x3b0] ;  /* 0x0000ec00ff160b82 */ /* 0x000ea40000000a00 */
[----:B--2---:R-:W-:Y:S02]  /*21d0*/  @P0 IMAD.WIDE R22, R27, 0x4, R22 ;  /* 0x000000041b160825 */ /* 0x004fe400078e0216 */
[----:B------:R-:W2:Y:S04]  /*21e0*/  @P0 LDG.E R27, desc[UR6][R18.64+0x4] ;  /* 0x00000406121b0981 */ /* 0x000ea8000c1e1900 */
[----:B------:R-:W2:Y:S01]  /*21f0*/  @P0 LDG.E R23, desc[UR6][R22.64] ;  /* 0x0000000616170981 */ /* 0x000ea2000c1e1900 */
[----:B------:R-:W-:-:S05]  /*2200*/  IMAD.MOV.U32 R28, RZ, RZ, 0x1 ;  /* 0x00000001ff1c7424 */ /* 0x000fca00078e00ff */
[----:B------:R-:W-:-:S04]  /*2210*/  PRMT R26, R26, 0x5410, R28 ;  /* 0x000054101a1a7816 */ /* 0x000fc8000000001c */
[----:B------:R-:W-:Y:S01]  /*2220*/  @P0 PRMT R26, R26, 0x5410, R26 ;  /* 0x000054101a1a0816 */ /* 0x000fe2000000001a */
[----:B--2---:R-:W-:-:S07]  /*2230*/  @P0 FFMA R24, -R27, R23, R24 ;  /* 0x000000171b180223 */ /* 0x004fce0000000118 */
.L_x_56:
[----:B------:R-:W-:Y:S05]  /*2240*/  BSYNC.RECONVERGENT B4 ;  /* 0x0000000000047941 */ /* 0x000fea0003800200 */
.L_x_55:
[----:B------:R-:W2:Y:S01]  /*2250*/  LDG.E R23, desc[UR6][R16.64+0x8] ;  /* 0x0000080610177981 */ /* 0x000ea2000c1e1900 */
[----:B------:R-:W-:-:S03]  /*2260*/  VIADD R20, R25, 0x2 ;  /* 0x0000000219147836 */ /* 0x000fc60000000000 */
[----:B------:R-:W5:Y:S02]  /*2270*/  LDG.E R27, desc[UR6][R16.64+0xc] ;  /* 0x00000c06101b7981 */ /* 0x000f64000c1e1900 */
[----:B------:R-:W-:-:S13]  /*2280*/  ISETP.GE.AND P0, PT, R20, R5, PT ;  /* 0x000000051400720c */ /* 0x000fda0003f06270 */
[----:B------:R-:W2:Y:S01]  /*2290*/  @P0 LDC.64 R20, c[0x0][0x3a0] ;  /* 0x0000e800ff140b82 */ /* 0x000ea20000000a00 */
[----:B------:R-:W3:Y:S01]  /*22a0*/  @P0 LDG.E R29, desc[UR6][R18.64+0x8] ;  /* 0x00000806121d0981 */ /* 0x000ee2000c1e1900 */
[----:B--2---:R-:W-:-:S06]  /*22b0*/  @P0 IMAD.WIDE R20, R23, 0x4, R20 ;  /* 0x0000000417140825 */ /* 0x004fcc00078e0214 */
[----:B------:R2:W3:Y:S01]  /*22c0*/  @P0 LDG.E R20, desc[UR6][R20.64] ;  /* 0x0000000614140981 */ /* 0x0004e2000c1e1900 */
[----:B------:R-:W-:Y:S01]  /*22d0*/  VIADD R22, R25, 0x3 ;  /* 0x0000000319167836 */ /* 0x000fe20000000000 */
[----:B------:R-:W-:Y:S04]  /*22e0*/  BSSY.RECONVERGENT B4, `(.L_x_57) ;  /* 0x0000012000047945 */ /* 0x000fe80003800200 */
[----:B------:R-:W-:Y:S02]  /*22f0*/  ISETP.GE.AND P1, PT, R22, R5, PT ;  /* 0x000000051600720c */ /* 0x000fe40003f26270 */
[----:B--2---:R-:W-:Y:S01]  /*2300*/  @P0 PRMT R21, R26, 0x7632, R21 ;  /* 0x000076321a150816 */ /* 0x004fe20000000015 */
[----:B---3--:R-:W-:Y:S01]  /*2310*/  @P0 FFMA R24, -R29, R20, R24 ;  /* 0x000000141d180223 */ /* 0x008fe20000000118 */
[----:B------:R-:W-:Y:S09]  /*2320*/  @P0 BRA `(.L_x_58) ;  /* 0x0000000000340947 */ /* 0x000ff20003800000 */
[----:B------:R-:W2:Y:S02]  /*2330*/  LDCU.64 UR4, c[0x0][0x3b8] ;  /* 0x00007700ff0477ac */ /* 0x000ea40008000a00 */
[----:B--2---:R-:W-:-:S04]  /*2340*/  IADD3 R20, P0, PT, R25, UR4, RZ ;  /* 0x0000000419147c10 */ /* 0x004fc8000ff1e0ff */
[----:B------:R-:W-:-:S05]  /*2350*/  LEA.HI.X.SX32 R21, R25, UR5, 0x1, P0 ;  /* 0x0000000519157c11 */ /* 0x000fca00080f0eff */
[----:B------:R-:W2:Y:S02]  /*2360*/  LDG.E.U8 R20, desc[UR6][R20.64+0x2] ;  /* 0x0000020614147981 */ /* 0x000ea4000c1e1100 */
[----:B--2---:R-:W-:-:S13]  /*2370*/  ISETP.NE.AND P0, PT, R20, 0x1, PT ;  /* 0x000000011400780c */ /* 0x004fda0003f05270 */
[----:B-1----:R-:W1:Y:S02]  /*2380*/  @P0 LDC.64 R16, c[0x0][0x3b0] ;  /* 0x0000ec00ff100b82 */ /* 0x002e640000000a00 */
[----:B-1----:R-:W-:Y:S02]  /*2390*/  @P0 IMAD.WIDE R16, R23, 0x4, R16 ;  /* 0x0000000417100825 */ /* 0x002fe400078e0210 */
[----:B------:R-:W2:Y:S04]  /*23a0*/  @P0 LDG.E R23, desc[UR6][R18.64+0x8] ;  /* 0x0000080612170981 */ /* 0x000ea8000c1e1900 */
[----:B------:R-:W2:Y:S01]  /*23b0*/  @P0 LDG.E R17, desc[UR6][R16.64] ;  /* 0x0000000610110981 */ /* 0x000ea2000c1e1900 */
[----:B------:R-:W-:-:S05]  /*23c0*/  IMAD.MOV.U32 R22, RZ, RZ, 0x1 ;  /* 0x00000001ff167424 */ /* 0x000fca00078e00ff */
[----:B------:R-:W-:-:S04]  /*23d0*/  PRMT R21, R22, 0x7610, R21 ;  /* 0x0000761016157816 */ /* 0x000fc80000000015 */
[----:B------:R-:W-:Y:S01]  /*23e0*/  @P0 PRMT R21, R26, 0x7632, R21 ;  /* 0x000076321a150816 */ /* 0x000fe20000000015 */
[----:B--2---:R-:W-:-:S07]  /*23f0*/  @P0 FFMA R24, -R23, R17, R24 ;  /* 0x0000001117180223 */ /* 0x004fce0000000118 */
.L_x_58:
[----:B------:R-:W-:Y:S05]  /*2400*/  BSYNC.RECONVERGENT B4 ;  /* 0x0000000000047941 */ /* 0x000fea0003800200 */
.L_x_57:
[----:B-1----:R-:W1:Y:S01]  /*2410*/  @P1 LDC.64 R16, c[0x0][0x3a0] ;  /* 0x0000e800ff101b82 */ /* 0x002e620000000a00 */
[----:B------:R-:W2:Y:S01]  /*2420*/  @P1 LDG.E R23, desc[UR6][R18.64+0xc] ;  /* 0x00000c0612171981 */ /* 0x000ea2000c1e1900 */
[----:B-1---5:R-:W-:-:S06]  /*2430*/  @P1 IMAD.WIDE R16, R27, 0x4, R16 ;  /* 0x000000041b101825 */ /* 0x022fcc00078e0210 */
[----:B------:R-:W2:Y:S01]  /*2440*/  @P1 LDG.E R16, desc[UR6][R16.64] ;  /* 0x0000000610101981 */ /* 0x000ea2000c1e1900 */
[----:B------:R-:W-:Y:S01]  /*2450*/  BSSY.RECONVERGENT B4, `(.L_x_59) ;  /* 0x0000010000047945 */ /* 0x000fe20003800200 */
[----:B------:R-:W-:Y:S01]  /*2460*/  @P1 PRMT R22, R21, 0x7610, R22 ;  /* 0x0000761015161816 */ /* 0x000fe20000000016 */
[----:B--2---:R-:W-:Y:S02]  /*2470*/  @P1 FFMA R24, -R23, R16, R24 ;  /* 0x0000001017181223 */ /* 0x004fe40000000118 */
[----:B------:R-:W-:Y:S05]  /*2480*/  @P1 BRA `(.L_x_60) ;  /* 0x0000000000301947 */ /* 0x000fea0003800000 */
[----:B------:R-:W1:Y:S02]  /*2490*/  LDCU.64 UR4, c[0x0][0x3b8] ;  /* 0x00007700ff0477ac */ /* 0x000e640008000a00 */
[----:B-1----:R-:W-:-:S04]  /*24a0*/  IADD3 R16, P0, PT, R25, UR4, RZ ;  /* 0x0000000419107c10 */ /* 0x002fc8000ff1e0ff */
[----:B------:R-:W-:-:S05]  /*24b0*/  LEA.HI.X.SX32 R17, R25, UR5, 0x1, P0 ;  /* 0x0000000519117c11 */ /* 0x000fca00080f0eff */
[----:B------:R-:W2:Y:S01]  /*24c0*/  LDG.E.U8 R16, desc[UR6][R16.64+0x3] ;  /* 0x0000030610107981 */ /* 0x000ea2000c1e1100 */
[----:B------:R-:W-:Y:S01]  /*24d0*/  IMAD.MOV.U32 R22, RZ, RZ, 0x1 ;  /* 0x00000001ff167424 */ /* 0x000fe200078e00ff */
[----:B--2---:R-:W-:-:S13]  /*24e0*/  ISETP.NE.AND P0, PT, R16, 0x1, PT ;  /* 0x000000011000780c */ /* 0x004fda0003f05270 */
[----:B------:R-:W-:Y:S05]  /*24f0*/  @!P0 BRA `(.L_x_60) ;  /* 0x0000000000148947 */ /* 0x000fea0003800000 */
[----:B0-----:R-:W-:Y:S01]  /*2500*/  IMAD.WIDE R16, R27, 0x4, R8 ;  /* 0x000000041b107825 */ /* 0x001fe200078e0208 */
[----:B------:R-:W2:Y:S05]  /*2510*/  LDG.E R19, desc[UR6][R18.64+0xc] ;  /* 0x00000c0612137981 */ /* 0x000eaa000c1e1900 */
[----:B------:R-:W2:Y:S01]  /*2520*/  LDG.E R17, desc[UR6][R16.64] ;  /* 0x0000000610117981 */ /* 0x000ea2000c1e1900 */
[----:B------:R-:W-:Y:S01]  /*2530*/  PRMT R22, R21, 0x7610, R22 ;  /* 0x0000761015167816 */ /* 0x000fe20000000016 */
[----:B--2---:R-:W-:-:S07]  /*2540*/  FFMA R24, -R19, R17, R24 ;  /* 0x0000001113187223 */ /* 0x004fce0000000118 */
.L_x_60:
[----:B------:R-:W-:Y:S05]  /*2550*/  BSYNC.RECONVERGENT B4 ;  /* 0x0000000000047941 */ /* 0x000fea0003800200 */
.L_x_59:
[----:B------:R-:W-:-:S05]  /*2560*/  VIADD R25, R25, 0x4 ;  /* 0x0000000419197836 */ /* 0x000fca0000000000 */
[----:B------:R-:W-:-:S13]  /*2570*/  ISETP.NE.AND P0, PT, R25, R6, PT ;  /* 0x000000061900720c */ /* 0x000fda0003f05270 */
[----:B------:R-:W-:Y:S05]  /*2580*/  @P0 BRA `(.L_x_61) ;  /* 0xfffffff800680947 */ /* 0x000fea000383ffff */
.L_x_43:
[----:B------:R-:W-:Y:S05]  /*2590*/  BSYNC.RECONVERGENT B1 ;  /* 0x0000000000017941 */ /* 0x000fea0003800200 */
.L_x_42:
[----:B0-----:R-:W0:Y:S02]  /*25a0*/  LDC.64 R8, c[0x0][0x3a0] ;  /* 0x0000e800ff087b82 */ /* 0x001e240000000a00 */
[----:B0-----:R-:W-:-:S06]  /*25b0*/  IMAD.WIDE R8, R2, 0x4, R8 ;  /* 0x0000000402087825 */ /* 0x001fcc00078e0208 */
[----:B------:R-:W3:Y:S01]  /*25c0*/  LDG.E R9, desc[UR6][R8.64+-0x4] ;  /* 0xfffffc0608097981 */ /* 0x000ee2000c1e1900 */
[----:B-1---5:R-:W0:Y:S01]  /*25d0*/  MUFU.RCP R10, R7 ;  /* 0x00000007000a7308 */ /* 0x022e220000001000 */
[----:B------:R-:W-:Y:S01]  /*25e0*/  BSSY.RECONVERGENT B1, `(.L_x_62) ;  /* 0x000000c000017945 */ /* 0x000fe20003800200 */
[----:B0-----:R-:W-:-:S04]  /*25f0*/  FFMA R11, -R7, R10, 1 ;  /* 0x3f800000070b7423 */ /* 0x001fc8000000010a */
[----:B------:R-:W-:Y:S01]  /*2600*/  FFMA R11, R10, R11, R10 ;  /* 0x0000000b0a0b7223 */ /* 0x000fe2000000000a */
[----:B---3--:R-:W-:-:S04]  /*2610*/  FFMA R6, R7, R9, R24 ;  /* 0x0000000907067223 */ /* 0x008fc80000000018 */
[----:B------:R-:W0:Y:S01]  /*2620*/  FCHK P0, R6, R7 ;  /* 0x0000000706007302 */ /* 0x000e220000000000 */
[----:B------:R-:W-:-:S04]  /*2630*/  FFMA R10, R6, R11, RZ ;  /* 0x0000000b060a7223 */ /* 0x000fc800000000ff */
[----:B--2---:R-:W-:-:S04]  /*2640*/  FFMA R12, -R7, R10, R6 ;  /* 0x0000000a070c7223 */ /* 0x004fc80000000106 */
[----:B------:R-:W-:Y:S01]  /*2650*/  FFMA R13, R11, R12, R10 ;  /* 0x0000000c0b0d7223 */ /* 0x000fe2000000000a */
[----:B0-----:R-:W-:Y:S06]  /*2660*/  @!P0 BRA `(.L_x_63) ;  /* 0x00000000000c8947 */ /* 0x001fec0003800000 */
[----:B------:R-:W-:-:S07]  /*2670*/  MOV R8, 0x2690 ;  /* 0x0000269000087802 */ /* 0x000fce0000000f00 */
[----:B----4-:R-:W-:Y:S05]  /*2680*/  CALL.REL.NOINC `($__internal_0_$__cuda_sm3x_div_rn_noftz_f32_slowpath) ;  /* 0x0000000000707944 */ /* 0x010fea0003c00000 */
[----:B------:R-:W-:-:S07]  /*2690*/  IMAD.MOV.U32 R13, RZ, RZ, R6 ;  /* 0x000000ffff0d7224 */ /* 0x000fce00078e0006 */
.L_x_63:
[----:B------:R-:W-:Y:S05]  /*26a0*/  BSYNC.RECONVERGENT B1 ;  /* 0x0000000000017941 */ /* 0x000fea0003800200 */
.L_x_62:
[----:B------:R-:W0:Y:S01]  /*26b0*/  LDC.64 R8, c[0x0][0x3b0] ;  /* 0x0000ec00ff087b82 */ /* 0x000e220000000a00 */
[----:B------:R-:W1:Y:S01]  /*26c0*/  LDCU.64 UR4, c[0x0][0x3b8] ;  /* 0x00007700ff0477ac */ /* 0x000e620008000a00 */
[----:B------:R-:W-:Y:S01]  /*26d0*/  IMAD.MOV.U32 R12, RZ, RZ, 0x2 ;  /* 0x00000002ff0c7424 */ /* 0x000fe200078e00ff */
[----:B------:R-:W-:Y:S01]  /*26e0*/  PRMT R18, R22, 0x7610, R18 ;  /* 0x0000761016127816 */ /* 0x000fe20000000012 */
[----:B------:R-:W2:Y:S01]  /*26f0*/  LDCU.64 UR8, c[0x0][0x3c0] ;  /* 0x00007800ff0877ac */ /* 0x000ea20008000a00 */
[C---:B-1----:R-:W-:Y:S02]  /*2700*/  IADD3 R6, P0, PT, R2.reuse, UR4, RZ ;  /* 0x0000000402067c10 */ /* 0x042fe4000ff1e0ff */
[C---:B--2---:R-:W-:Y:S01]  /*2710*/  IADD3 R10, P1, PT, R2.reuse, UR8, RZ ;  /* 0x00000008020a7c10 */ /* 0x044fe2000ff3e0ff */
[----:B0-----:R-:W-:Y:S01]  /*2720*/  IMAD.WIDE R8, R2, 0x4, R8 ;  /* 0x0000000402087825 */ /* 0x001fe200078e0208 */
[----:B------:R-:W-:Y:S02]  /*2730*/  IADD3.X R7, PT, PT, R4, UR5, RZ, P0, !PT ;  /* 0x0000000504077c10 */ /* 0x000fe400087fe4ff */
[----:B------:R-:W-:-:S02]  /*2740*/  PRMT R2, R12, 0x7610, R2 ;  /* 0x000076100c027816 */ /* 0x000fc40000000002 */
[----:B------:R-:W-:Y:S01]  /*2750*/  IADD3.X R11, PT, PT, R4, UR9, RZ, P1, !PT ;  /* 0x00000009040b7c10 */ /* 0x000fe20008ffe4ff */
[----:B------:R0:W-:Y:S04]  /*2760*/  STG.E desc[UR6][R8.64+-0x4], R13 ;  /* 0xfffffc0d08007986 */ /* 0x0001e8000c101906 */
[----:B------:R0:W-:Y:S04]  /*2770*/  STG.E.U8 desc[UR6][R6.64+-0x1], R2 ;  /* 0xffffff0206007986 */ /* 0x0001e8000c101106 */
[----:B------:R0:W-:Y:S02]  /*2780*/  STG.E.U8 desc[UR6][R10.64+-0x1], RZ ;  /* 0xffffffff0a007986 */ /* 0x0001e4000c101106 */
.L_x_41:
[----:B------:R-:W-:Y:S05]  /*2790*/  BSYNC.RECONVERGENT B2 ;  /* 0x0000000000027941 */ /* 0x000fea0003800200 */
.L_x_40:
[----:B------:R-:W-:Y:S01]  /*27a0*/  ISETP.GT.AND P0, PT, R5, R0, PT ;  /* 0x000000000500720c */ /* 0x000fe20003f04270 */
[----:B0-----:R-:W-:-:S12]  /*27b0*/  IMAD.MOV.U32 R2, RZ, RZ, R5 ;  /* 0x000000ffff027224 */ /* 0x001fd800078e0005 */
[----:B------:R-:W-:Y:S05]  /*27c0*/  @P0 BRA `(.L_x_64) ;  /* 0xffffffec00fc0947 */ /* 0x000fea000383ffff */
[----:B------:R-:W-:Y:S05]  /*27d0*/  BSYNC.RECONVERGENT B3 ;  /* 0x0000000000037941 */ /* 0x000fea0003800200 */
.L_x_39:
[----:B------:R-:W-:Y:S01]  /*27e0*/  LOP3.LUT P0, RZ, R18, 0xff, RZ, 0xc0, !PT ;  /* 0x000000ff12ff7812 */ /* 0x000fe2000780c0ff */
[----:B------:R-:W-:Y:S01]  /*27f0*/  IMAD.MOV.U32 R2, RZ, RZ, R3 ;  /* 0x000000ffff027224 */ /* 0x000fe200078e0003 */
[----:B------:R-:W-:-:S11]  /*2800*/  PRMT R18, RZ, 0x7610, R18 ;  /* 0x00007610ff127816 */ /* 0x000fd60000000012 */
[----:B------:R-:W-:Y:S05]  /*2810*/  @P0 BRA `(.L_x_65) ;  /* 0xffffffec00e40947 */ /* 0x000fea000383ffff */
.L_x_10:
[----:B------:R-:W-:Y:S05]  /*2820*/  BSYNC.RECONVERGENT B0 ;  /* 0x0000000000007941 */ /* 0x000fea0003800200 */
.L_x_9:
[----:B------:R-:W-:Y:S06]  /*2830*/  BAR.SYNC.DEFER_BLOCKING 0x0 ;  /* 0x0000000000007b1d */ /* 0x000fec0000010000 */
[----:B------:R-:W-:Y:S05]  /*2840*/  EXIT ;  /* 0x000000000000794d */ /* 0x000fea0003800000 */
        .weak           $__internal_0_$__cuda_sm3x_div_rn_noftz_f32_slowpath
        .type           $__internal_0_$__cuda_sm3x_div_rn_noftz_f32_slowpath,@function
        .size           $__internal_0_$__cuda_sm3x_div_rn_noftz_f32_slowpath,(.L_x_78 - $__internal_0_$__cuda_sm3x_div_rn_noftz_f32_slowpath)
$__internal_0_$__cuda_sm3x_div_rn_noftz_f32_slowpath:
[----:B------:R-:W-:Y:S01]  /*2850*/  SHF.R.U32.HI R10, RZ, 0x17, R7 ;  /* 0x00000017ff0a7819 */ /* 0x000fe20000011607 */
[----:B------:R-:W-:Y:S01]  /*2860*/  BSSY.RECONVERGENT B5, `(.L_x_66) ;  /* 0x0000062000057945 */ /* 0x000fe20003800200 */
[----:B------:R-:W-:Y:S02]  /*2870*/  SHF.R.U32.HI R9, RZ, 0x17, R6 ;  /* 0x00000017ff097819 */ /* 0x000fe40000011606 */
[----:B------:R-:W-:Y:S02]  /*2880*/  LOP3.LUT R10, R10, 0xff, RZ, 0xc0, !PT ;  /* 0x000000ff0a0a7812 */ /* 0x000fe400078ec0ff */
[----:B------:R-:W-:-:S03]  /*2890*/  LOP3.LUT R11, R9, 0xff, RZ, 0xc0, !PT ;  /* 0x000000ff090b7812 */ /* 0x000fc600078ec0ff */
[----:B------:R-:W-:Y:S02]  /*28a0*/  VIADD R13, R10, 0xffffffff ;  /* 0xffffffff0a0d7836 */ /* 0x000fe40000000000 */
[----:B------:R-:W-:-:S03]  /*28b0*/  VIADD R12, R11, 0xffffffff ;  /* 0xffffffff0b0c7836 */ /* 0x000fc60000000000 */
[----:B------:R-:W-:-:S04]  /*28c0*/  ISETP.GT.U32.AND P0, PT, R13, 0xfd, PT ;  /* 0x000000fd0d00780c */ /* 0x000fc80003f04070 */
[----:B------:R-:W-:-:S13]  /*28d0*/  ISETP.GT.U32.OR P0, PT, R12, 0xfd, P0 ;  /* 0x000000fd0c00780c */ /* 0x000fda0000704470 */
[----:B------:R-:W-:Y:S01]  /*28e0*/  @!P0 IMAD.MOV.U32 R9, RZ, RZ, RZ ;  /* 0x000000ffff098224 */ /* 0x000fe200078e00ff */
[----:B------:R-:W-:Y:S06]  /*28f0*/  @!P0 BRA `(.L_x_67) ;  /* 0x00000000005c8947 */ /* 0x000fec0003800000 */
[----:B------:R-:W-:Y:S02]  /*2900*/  FSETP.GTU.FTZ.AND P0, PT, |R6|, +INF , PT ;  /* 0x7f8000000600780b */ /* 0x000fe40003f1c200 */
[----:B------:R-:W-:-:S04]  /*2910*/  FSETP.GTU.FTZ.AND P1, PT, |R7|, +INF , PT ;  /* 0x7f8000000700780b */ /* 0x000fc80003f3c200 */
[----:B------:R-:W-:-:S13]  /*2920*/  PLOP3.LUT P0, PT, P0, P1, PT, 0xf8, 0x8f ;  /* 0x00000000008f781c */ /* 0x000fda0000703f70 */
[----:B------:R-:W-:Y:S05]  /*2930*/  @P0 BRA `(.L_x_68) ;  /* 0x00000004004c0947 */ /* 0x000fea0003800000 */
[----:B------:R-:W-:-:S13]  /*2940*/  LOP3.LUT P0, RZ, R7, 0x7fffffff, R6, 0xc8, !PT ;  /* 0x7fffffff07ff7812 */ /* 0x000fda000780c806 */
[----:B------:R-:W-:Y:S05]  /*2950*/  @!P0 BRA `(.L_x_69) ;  /* 0x00000004003c8947 */ /* 0x000fea0003800000 */
[C---:B------:R-:W-:Y:S02]  /*2960*/  FSETP.NEU.FTZ.AND P1, PT, |R6|.reuse, +INF , PT ;  /* 0x7f8000000600780b */ /* 0x040fe40003f3d200 */
[----:B------:R-:W-:Y:S02]  /*2970*/  FSETP.NEU.FTZ.AND P2, PT, |R7|, +INF , PT ;  /* 0x7f8000000700780b */ /* 0x000fe40003f5d200 */
[----:B------:R-:W-:-:S11]  /*2980*/  FSETP.NEU.FTZ.AND P0, PT, |R6|, +INF , PT ;  /* 0x7f8000000600780b */ /* 0x000fd60003f1d200 */
[----:B------:R-:W-:Y:S05]  /*2990*/  @!P2 BRA !P1, `(.L_x_69) ;  /* 0x00000004002ca947 */ /* 0x000fea0004800000 */
[----:B------:R-:W-:-:S04]  /*29a0*/  LOP3.LUT P1, RZ, R6, 0x7fffffff, RZ, 0xc0, !PT ;  /* 0x7fffffff06ff7812 */ /* 0x000fc8000782c0ff */
[----:B------:R-:W-:-:S13]  /*29b0*/  PLOP3.LUT P1, PT, P2, P1, PT, 0x2f, 0xf2 ;  /* 0x0000000000f2781c */ /* 0x000fda0001722577 */
[----:B------:R-:W-:Y:S05]  /*29c0*/  @P1 BRA `(.L_x_70) ;  /* 0x0000000400181947 */ /* 0x000fea0003800000 */
[----:B------:R-:W-:-:S04]  /*29d0*/  LOP3.LUT P1, RZ, R7, 0x7fffffff, RZ, 0xc0, !PT ;  /* 0x7fffffff07ff7812 */ /* 0x000fc8000782c0ff */
[----:B------:R-:W-:-:S13]  /*29e0*/  PLOP3.LUT P0, PT, P0, P1, PT, 0x2f, 0xf2 ;  /* 0x0000000000f2781c */ /* 0x000fda0000702577 */
[----:B------:R-:W-:Y:S05]  /*29f0*/  @P0 BRA `(.L_x_71) ;  /* 0x0000000400000947 */ /* 0x000fea0003800000 */
[----:B------:R-:W-:Y:S02]  /*2a00*/  ISETP.GE.AND P0, PT, R12, RZ, PT ;  /* 0x000000ff0c00720c */ /* 0x000fe40003f06270 */
[----:B------:R-:W-:-:S11]  /*2a10*/  ISETP.GE.AND P1, PT, R13, RZ, PT ;  /* 0x000000ff0d00720c */ /* 0x000fd60003f26270 */
[----:B------:R-:W-:Y:S02]  /*2a20*/  @P0 IMAD.MOV.U32 R9, RZ, RZ, RZ ;  /* 0x000000ffff090224 */ /* 0x000fe400078e00ff */
[----:B------:R-:W-:Y:S01]  /*2a30*/  @!P0 FFMA R6, R6, 1.84467440737095516160e+19, RZ ;  /* 0x5f80000006068823 */ /* 0x000fe200000000ff */
[----:B------:R-:W-:Y:S02]  /*2a40*/  @!P0 IMAD.MOV.U32 R9, RZ, RZ, -0x40 ;  /* 0xffffffc0ff098424 */ /* 0x000fe400078e00ff */
[----:B------:R-:W-:Y:S02]  /*2a50*/  @!P1 FFMA R7, R7, 1.84467440737095516160e+19, RZ ;  /* 0x5f80000007079823 */ /* 0x000fe400000000ff */
[----:B------:R-:W-:-:S07]  /*2a60*/  @!P1 VIADD R9, R9, 0x40 ;  /* 0x0000004009099836 */ /* 0x000fce0000000000 */
.L_x_67:
[----:B------:R-:W-:Y:S01]  /*2a70*/  LEA R12, R10, 0xc0800000, 0x17 ;  /* 0xc08000000a0c7811 */ /* 0x000fe200078eb8ff */
[----:B------:R-:W-:Y:S01]  /*2a80*/  VIADD R11, R11, 0xffffff81 ;  /* 0xffffff810b0b7836 */ /* 0x000fe20000000000 */
[----:B------:R-:W-:Y:S03]  /*2a90*/  BSSY.RECONVERGENT B6, `(.L_x_72) ;  /* 0x0000035000067945 */ /* 0x000fe60003800200 */
[----:B------:R-:W-:Y:S02]  /*2aa0*/  IMAD.IADD R12, R7, 0x1, -R12 ;  /* 0x00000001070c7824 */ /* 0x000fe400078e0a0c */
[C---:B------:R-:W-:Y:S02]  /*2ab0*/  IMAD R6, R11.reuse, -0x800000, R6 ;  /* 0xff8000000b067824 */ /* 0x040fe400078e0206 */
[----:B------:R0:W1:Y:S01]  /*2ac0*/  MUFU.RCP R7, R12 ;  /* 0x0000000c00077308 */ /* 0x0000620000001000 */
[----:B------:R-:W-:Y:S01]  /*2ad0*/  FADD.FTZ R13, -R12, -RZ ;  /* 0x800000ff0c0d7221 */ /* 0x000fe20000010100 */
[----:B0-----:R-:W-:-:S05]  /*2ae0*/  IADD3 R12, PT, PT, R11, 0x7f, -R10 ;  /* 0x0000007f0b0c7810 */ /* 0x001fca0007ffe80a */
[----:B------:R-:W-:Y:S02]  /*2af0*/  IMAD.IADD R9, R12, 0x1, R9 ;  /* 0x000000010c097824 */ /* 0x000fe400078e0209 */
[----:B-1----:R-:W-:-:S04]  /*2b00*/  FFMA R14, R7, R13, 1 ;  /* 0x3f800000070e7423 */ /* 0x002fc8000000000d */
[----:B------:R-:W-:-:S04]  /*2b10*/  FFMA R7, R7, R14, R7 ;  /* 0x0000000e07077223 */ /* 0x000fc80000000007 */
[----:B------:R-:W-:-:S04]  /*2b20*/  FFMA R14, R6, R7, RZ ;  /* 0x00000007060e7223 */ /* 0x000fc800000000ff */
[----:B------:R-:W-:-:S04]  /*2b30*/  FFMA R15, R13, R14, R6 ;  /* 0x0000000e0d0f7223 */ /* 0x000fc80000000006 */
[----:B------:R-:W-:-:S04]  /*2b40*/  FFMA R14, R7, R15, R14 ;  /* 0x0000000f070e7223 */ /* 0x000fc8000000000e */
[----:B------:R-:W-:-:S04]  /*2b50*/  FFMA R13, R13, R14, R6 ;  /* 0x0000000e0d0d7223 */ /* 0x000fc80000000006 */
[----:B------:R-:W-:-:S05]  /*2b60*/  FFMA R6, R7, R13, R14 ;  /* 0x0000000d07067223 */ /* 0x000fca000000000e */
[----:B------:R-:W-:-:S04]  /*2b70*/  SHF.R.U32.HI R10, RZ, 0x17, R6 ;  /* 0x00000017ff0a7819 */ /* 0x000fc80000011606 */
[----:B------:R-:W-:-:S05]  /*2b80*/  LOP3.LUT R10, R10, 0xff, RZ, 0xc0, !PT ;  /* 0x000000ff0a0a7812 */ /* 0x000fca00078ec0ff */
[----:B------:R-:W-:-:S04]  /*2b90*/  IMAD.IADD R15, R10, 0x1, R9 ;  /* 0x000000010a0f7824 */ /* 0x000fc800078e0209 */
[----:B------:R-:W-:-:S05]  /*2ba0*/  VIADD R10, R15, 0xffffffff ;  /* 0xffffffff0f0a7836 */ /* 0x000fca0000000000 */
[----:B------:R-:W-:-:S13]  /*2bb0*/  ISETP.GE.U32.AND P0, PT, R10, 0xfe, PT ;  /* 0x000000fe0a00780c */ /* 0x000fda0003f06070 */
[----:B------:R-:W-:Y:S05]  /*2bc0*/  @!P0 BRA `(.L_x_73) ;  /* 0x0000000000808947 */ /* 0x000fea0003800000 */
[----:B------:R-:W-:-:S13]  /*2bd0*/  ISETP.GT.AND P0, PT, R15, 0xfe, PT ;  /* 0x000000fe0f00780c */ /* 0x000fda0003f04270 */
[----:B------:R-:W-:Y:S05]  /*2be0*/  @P0 BRA `(.L_x_74) ;  /* 0x00000000006c0947 */ /* 0x000fea0003800000 */
[----:B------:R-:W-:-:S13]  /*2bf0*/  ISETP.GE.AND P0, PT, R15, 0x1, PT ;  /* 0x000000010f00780c */ /* 0x000fda0003f06270 */
[----:B------:R-:W-:Y:S05]  /*2c00*/  @P0 BRA `(.L_x_75) ;  /* 0x0000000000740947 */ /* 0x000fea0003800000 */
[----:B------:R-:W-:Y:S02]  /*2c10*/  ISETP.GE.AND P0, PT, R15, -0x18, PT ;  /* 0xffffffe80f00780c */ /* 0x000fe40003f06270 */
[----:B------:R-:W-:-:S11]  /*2c20*/  LOP3.LUT R6, R6, 0x80000000, RZ, 0xc0, !PT ;  /* 0x8000000006067812 */ /* 0x000fd600078ec0ff */
[----:B------:R-:W-:Y:S05]  /*2c30*/  @!P0 BRA `(.L_x_75) ;  /* 0x0000000000688947 */ /* 0x000fea0003800000 */
[-CC-:B------:R-:W-:Y:S01]  /*2c40*/  FFMA.RZ R9, R7, R13.reuse, R14.reuse ;  /* 0x0000000d07097223 */ /* 0x180fe2000000c00e */
[----:B------:R-:W-:Y:S02]  /*2c50*/  VIADD R12, R15, 0x20 ;  /* 0x000000200f0c7836 */ /* 0x000fe40000000000 */
[-CC-:B------:R-:W-:Y:S01]  /*2c60*/  FFMA.RM R10, R7, R13.reuse, R14.reuse ;  /* 0x0000000d070a7223 */ /* 0x180fe2000000400e */
[----:B------:R-:W-:Y:S02]  /*2c70*/  ISETP.NE.AND P2, PT, R15, RZ, PT ;  /* 0x000000ff0f00720c */ /* 0x000fe40003f45270 */
[----:B------:R-:W-:Y:S01]  /*2c80*/  LOP3.LUT R11, R9, 0x7fffff, RZ, 0xc0, !PT ;  /* 0x007fffff090b7812 */ /* 0x000fe200078ec0ff */
[----:B------:R-:W-:Y:S01]  /*2c90*/  FFMA.RP R9, R7, R13, R14 ;  /* 0x0000000d07097223 */ /* 0x000fe2000000800e */
[----:B------:R-:W-:Y:S01]  /*2ca0*/  IMAD.MOV R7, RZ, RZ, -R15 ;  /* 0x000000ffff077224 */ /* 0x000fe200078e0a0f */
[----:B------:R-:W-:Y:S02]  /*2cb0*/  ISETP.NE.AND P1, PT, R15, RZ, PT ;  /* 0x000000ff0f00720c */ /* 0x000fe40003f25270 */
[----:B------:R-:W-:-:S02]  /*2cc0*/  LOP3.LUT R11, R11, 0x800000, RZ, 0xfc, !PT ;  /* 0x008000000b0b7812 */ /* 0x000fc400078efcff */
[----:B------:R-:W-:Y:S02]  /*2cd0*/  FSETP.NEU.FTZ.AND P0, PT, R9, R10, PT ;  /* 0x0000000a0900720b */ /* 0x000fe40003f1d000 */
[----:B------:R-:W-:Y:S02]  /*2ce0*/  SHF.L.U32 R12, R11, R12, RZ ;  /* 0x0000000c0b0c7219 */ /* 0x000fe400000006ff */
[----:B------:R-:W-:Y:S02]  /*2cf0*/  SEL R10, R7, RZ, P2 ;  /* 0x000000ff070a7207 */ /* 0x000fe40001000000 */
[----:B------:R-:W-:Y:S02]  /*2d00*/  ISETP.NE.AND P1, PT, R12, RZ, P1 ;  /* 0x000000ff0c00720c */ /* 0x000fe40000f25270 */
[----:B------:R-:W-:Y:S02]  /*2d10*/  SHF.R.U32.HI R10, RZ, R10, R11 ;  /* 0x0000000aff0a7219 */ /* 0x000fe4000001160b */
[----:B------:R-:W-:-:S02]  /*2d20*/  PLOP3.LUT P0, PT, P0, P1, PT, 0xf8, 0x8f ;  /* 0x00000000008f781c */ /* 0x000fc40000703f70 */
[----:B------:R-:W-:Y:S02]  /*2d30*/  SHF.R.U32.HI R12, RZ, 0x1, R10 ;  /* 0x00000001ff0c7819 */ /* 0x000fe4000001160a */
[----:B------:R-:W-:-:S04]  /*2d40*/  SEL R7, RZ, 0x1, !P0 ;  /* 0x00000001ff077807 */ /* 0x000fc80004000000 */
[----:B------:R-:W-:-:S04]  /*2d50*/  LOP3.LUT R7, R7, 0x1, R12, 0xf8, !PT ;  /* 0x0000000107077812 */ /* 0x000fc800078ef80c */
[----:B------:R-:W-:-:S05]  /*2d60*/  LOP3.LUT R7, R7, R10, RZ, 0xc0, !PT ;  /* 0x0000000a07077212 */ /* 0x000fca00078ec0ff */
[----:B------:R-:W-:-:S05]  /*2d70*/  IMAD.IADD R7, R12, 0x1, R7 ;  /* 0x000000010c077824 */ /* 0x000fca00078e0207 */
[----:B------:R-:W-:Y:S01]  /*2d80*/  LOP3.LUT R6, R7, R6, RZ, 0xfc, !PT ;  /* 0x0000000607067212 */ /* 0x000fe200078efcff */
[----:B------:R-:W-:Y:S06]  /*2d90*/  BRA `(.L_x_75) ;  /* 0x0000000000107947 */ /* 0x000fec0003800000 */
.L_x_74:
[----:B------:R-:W-:-:S04]  /*2da0*/  LOP3.LUT R6, R6, 0x80000000, RZ, 0xc0, !PT ;  /* 0x8000000006067812 */ /* 0x000fc800078ec0ff */
[----:B------:R-:W-:Y:S01]  /*2db0*/  LOP3.LUT R6, R6, 0x7f800000, RZ, 0xfc, !PT ;  /* 0x7f80000006067812 */ /* 0x000fe200078efcff */
[----:B------:R-:W-:Y:S06]  /*2dc0*/  BRA `(.L_x_75) ;  /* 0x0000000000047947 */ /* 0x000fec0003800000 */
.L_x_73:
[----:B------:R-:W-:-:S07]  /*2dd0*/  IMAD R6, R9, 0x800000, R6 ;  /* 0x0080000009067824 */ /* 0x000fce00078e0206 */
.L_x_75:
[----:B------:R-:W-:Y:S05]  /*2de0*/  BSYNC.RECONVERGENT B6 ;  /* 0x0000000000067941 */ /* 0x000fea0003800200 */
.L_x_72:
[----:B------:R-:W-:Y:S05]  /*2df0*/  BRA `(.L_x_76) ;  /* 0x0000000000207947 */ /* 0x000fea0003800000 */
.L_x_71:
[----:B------:R-:W-:-:S04]  /*2e00*/  LOP3.LUT R6, R7, 0x80000000, R6, 0x48, !PT ;  /* 0x8000000007067812 */ /* 0x000fc800078e4806 */
[----:B------:R-:W-:Y:S01]  /*2e10*/  LOP3.LUT R6, R6, 0x7f800000, RZ, 0xfc, !PT ;  /* 0x7f80000006067812 */ /* 0x000fe200078efcff */
[----:B------:R-:W-:Y:S06]  /*2e20*/  BRA `(.L_x_76) ;  /* 0x0000000000147947 */ /* 0x000fec0003800000 */
.L_x_70:
[----:B------:R-:W-:Y:S01]  /*2e30*/  LOP3.LUT R6, R7, 0x80000000, R6, 0x48, !PT ;  /* 0x8000000007067812 */ /* 0x000fe200078e4806 */
[----:B------:R-:W-:Y:S06]  /*2e40*/  BRA `(.L_x_76) ;  /* 0x00000000000c7947 */ /* 0x000fec0003800000 */
.L_x_69:
[----:B------:R-:W0:Y:S01]  /*2e50*/  MUFU.RSQ R6, -QNAN ;  /* 0xffc0000000067908 */ /* 0x000e220000001400 */
[----:B------:R-:W-:Y:S05]  /*2e60*/  BRA `(.L_x_76) ;  /* 0x0000000000047947 */ /* 0x000fea0003800000 */
.L_x_68:
[----:B------:R-:W-:-:S07]  /*2e70*/  FADD.FTZ R6, R6, R7 ;  /* 0x0000000706067221 */ /* 0x000fce0000010000 */
.L_x_76:
[----:B------:R-:W-:Y:S05]  /*2e80*/  BSYNC.RECONVERGENT B5 ;  /* 0x0000000000057941 */ /* 0x000fea0003800200 */
.L_x_66:
[----:B------:R-:W-:-:S04]  /*2e90*/  IMAD.MOV.U32 R9, RZ, RZ, 0x0 ;  /* 0x00000000ff097424 */ /* 0x000fc800078e00ff */
[----:B0-----:R-:W-:Y:S05]  /*2ea0*/  RET.REL.NODEC R8 `(_Z13symgs_csr_gpuPKiS0_PKfiPfS3_S3_PcS4_) ;  /* 0xffffffd008547950 */ /* 0x001fea0003c3ffff */
.L_x_77:
[----:B------:R-:W-:-:S00]  /*2eb0*/  BRA `(.L_x_77) ;  /* 0xfffffffc00fc7947 */ /* 0x000fc0000383ffff */
[----:B------:R-:W-:-:S00]  /*2ec0*/  NOP ;  /* 0x0000000000007918 */ /* 0x000fc00000000000 */
        /* <DEDUP_REMOVED lines=11> */
.L_x_78:


//--------------------- .nv.shared.reserved.0     --------------------------
	.section	.nv.shared.reserved.0,"aw",@nobits
	.weak		__nv_reservedSMEM_offset_0_alias
	.size		__nv_reservedSMEM_offset_0_alias, 0, 64
	.other		__nv_reservedSMEM_offset_0_alias,@"STO_CUDA_RESERVED_SHARED STV_DEFAULT"
__nv_reservedSMEM_offset_0_alias:
	.zero		0
	.zero		64


//--------------------- .nv.constant0._Z13symgs_csr_gpuPKiS0_PKfiPfS3_S3_PcS4_ --------------------------
	.section	.nv.constant0._Z13symgs_csr_gpuPKiS0_PKfiPfS3_S3_PcS4_,"a",@progbits
	.sectionflags	@""
	.align	4
.nv.constant0._Z13symgs_csr_gpuPKiS0_PKfiPfS3_S3_PcS4_:
	.zero		968


//--------------------- SYMBOLS --------------------------

	.type		.nv.reservedSmem.offset0,@object
	.size		.nv.reservedSmem.offset0,0x4
